//
// Generated by NVIDIA NVVM Compiler
//
// Compiler Build ID: CL-36424714
// Cuda compilation tools, release 13.0, V13.0.88
// Based on NVVM 20.0.0
//

.version 9.0
.target sm_100
.address_size 64

	// .globl	_Z11convolutionPfS_S_iiiiiiii
// _ZZ11convolutionPfS_S_iiiiiiiiE3shm has been demoted
// _ZZ5sgemmPfS_S_iiiiiiE4ds_a has been demoted
// _ZZ5sgemmPfS_S_iiiiiiE4ds_b has been demoted
// _ZZ14softmax_kernelPKfPfiE7max_val has been demoted
// _ZZ14softmax_kernelPKfPfiE7sum_exp has been demoted
// _ZZ14softmax_kernelPKfPfiE9block_sum has been demoted
.extern .shared .align 16 .b8 tile[];

.visible .entry _Z11convolutionPfS_S_iiiiiiii(
	.param .u64 .ptr .align 1 _Z11convolutionPfS_S_iiiiiiii_param_0,
	.param .u64 .ptr .align 1 _Z11convolutionPfS_S_iiiiiiii_param_1,
	.param .u64 .ptr .align 1 _Z11convolutionPfS_S_iiiiiiii_param_2,
	.param .u32 _Z11convolutionPfS_S_iiiiiiii_param_3,
	.param .u32 _Z11convolutionPfS_S_iiiiiiii_param_4,
	.param .u32 _Z11convolutionPfS_S_iiiiiiii_param_5,
	.param .u32 _Z11convolutionPfS_S_iiiiiiii_param_6,
	.param .u32 _Z11convolutionPfS_S_iiiiiiii_param_7,
	.param .u32 _Z11convolutionPfS_S_iiiiiiii_param_8,
	.param .u32 _Z11convolutionPfS_S_iiiiiiii_param_9,
	.param .u32 _Z11convolutionPfS_S_iiiiiiii_param_10
)
{
	.reg .pred 	%p<24>;
	.reg .b32 	%r<169>;
	.reg .b32 	%f<120>;
	.reg .b64 	%rd<77>;
	// demoted variable
	.shared .align 4 .b8 _ZZ11convolutionPfS_S_iiiiiiiiE3shm[1024];
	ld.param.u64 	%rd2, [_Z11convolutionPfS_S_iiiiiiii_param_0];
	ld.param.u64 	%rd4, [_Z11convolutionPfS_S_iiiiiiii_param_2];
	ld.param.u32 	%r86, [_Z11convolutionPfS_S_iiiiiiii_param_4];
	ld.param.u32 	%r87, [_Z11convolutionPfS_S_iiiiiiii_param_6];
	ld.param.u32 	%r88, [_Z11convolutionPfS_S_iiiiiiii_param_8];
	cvta.to.global.u64 	%rd1, %rd4;
	sub.s32 	%r1, 17, %r88;
	mov.u32 	%r89, %ctaid.x;
	mov.u32 	%r2, %tid.x;
	div.u32 	%r90, %r2, %r1;
	mad.lo.s32 	%r3, %r1, %r89, %r90;
	mov.u32 	%r91, %ctaid.y;
	mov.u32 	%r4, %tid.y;
	rem.u32 	%r92, %r4, %r1;
	mad.lo.s32 	%r5, %r1, %r91, %r92;
	sub.s32 	%r6, %r5, %r88;
	add.s32 	%r93, %r6, 1;
	sub.s32 	%r94, %r3, %r88;
	add.s32 	%r7, %r94, 1;
	setp.lt.s32 	%p1, %r93, %r86;
	setp.gt.s32 	%p2, %r6, -2;
	and.pred  	%p3, %p2, %p1;
	setp.lt.s32 	%p4, %r7, %r86;
	setp.gt.s32 	%p5, %r94, -2;
	and.pred  	%p6, %p5, %p4;
	and.pred  	%p8, %p3, %p6;
	not.pred 	%p9, %p8;
	@%p9 bra 	$L__BB0_2;
	cvta.to.global.u64 	%rd5, %rd2;
	mul.lo.s32 	%r101, %r7, %r86;
	cvt.s64.s32 	%rd6, %r101;
	cvt.s64.s32 	%rd7, %r6;
	add.s64 	%rd8, %rd6, %rd7;
	shl.b64 	%rd9, %rd8, 2;
	add.s64 	%rd10, %rd5, %rd9;
	ld.global.f32 	%f17, [%rd10+4];
	shl.b32 	%r102, %r4, 6;
	mov.u32 	%r103, _ZZ11convolutionPfS_S_iiiiiiiiE3shm;
	add.s32 	%r104, %r103, %r102;
	shl.b32 	%r105, %r2, 2;
	add.s32 	%r106, %r104, %r105;
	st.shared.f32 	[%r106], %f17;
	bra.uni 	$L__BB0_3;
$L__BB0_2:
	shl.b32 	%r95, %r4, 6;
	mov.u32 	%r96, _ZZ11convolutionPfS_S_iiiiiiiiE3shm;
	add.s32 	%r97, %r96, %r95;
	shl.b32 	%r98, %r2, 2;
	add.s32 	%r99, %r97, %r98;
	mov.b32 	%r100, 0;
	st.shared.u32 	[%r99], %r100;
$L__BB0_3:
	bar.sync 	0;
	max.u32 	%r107, %r4, %r2;
	setp.ge.u32 	%p10, %r107, %r1;
	sub.s32 	%r108, %r87, %r88;
	max.s32 	%r109, %r3, %r5;
	setp.gt.s32 	%p11, %r109, %r108;
	or.pred  	%p12, %p10, %p11;
	@%p12 bra 	$L__BB0_21;
	setp.lt.s32 	%p13, %r88, 1;
	mov.f32 	%f118, 0f00000000;
	@%p13 bra 	$L__BB0_20;
	and.b32  	%r8, %r88, 15;
	and.b32  	%r9, %r88, 7;
	and.b32  	%r10, %r88, 2147483632;
	and.b32  	%r11, %r88, 3;
	neg.s32 	%r12, %r10;
	shl.b32 	%r13, %r88, 4;
	shl.b32 	%r14, %r88, 1;
	shl.b32 	%r15, %r88, 2;
	mul.lo.s32 	%r16, %r88, 9;
	mul.lo.s32 	%r17, %r88, 10;
	mul.lo.s32 	%r18, %r88, 11;
	mul.lo.s32 	%r19, %r88, 12;
	mul.lo.s32 	%r20, %r88, 13;
	mul.lo.s32 	%r21, %r88, 14;
	mul.lo.s32 	%r22, %r88, 15;
	mov.f32 	%f118, 0f00000000;
	mov.b32 	%r147, 0;
$L__BB0_6:
	add.s32 	%r112, %r88, -1;
	setp.lt.u32 	%p14, %r112, 15;
	mov.b32 	%r167, 0;
	@%p14 bra 	$L__BB0_9;
	add.s32 	%r164, %r88, %r147;
	add.s32 	%r163, %r14, %r147;
	mad.lo.s32 	%r162, %r88, 3, %r147;
	add.s32 	%r161, %r15, %r147;
	mad.lo.s32 	%r160, %r88, 5, %r147;
	mad.lo.s32 	%r159, %r88, 6, %r147;
	mad.lo.s32 	%r158, %r88, 7, %r147;
	shl.b32 	%r113, %r88, 3;
	add.s32 	%r157, %r113, %r147;
	add.s32 	%r156, %r16, %r147;
	add.s32 	%r155, %r17, %r147;
	add.s32 	%r154, %r18, %r147;
	add.s32 	%r153, %r19, %r147;
	add.s32 	%r152, %r20, %r147;
	add.s32 	%r151, %r21, %r147;
	add.s32 	%r150, %r22, %r147;
	add.s32 	%r114, %r147, %r4;
	shl.b32 	%r115, %r114, 6;
	shl.b32 	%r116, %r2, 2;
	mov.u32 	%r117, _ZZ11convolutionPfS_S_iiiiiiiiE3shm;
	add.s32 	%r118, %r116, %r117;
	add.s32 	%r119, %r118, %r115;
	add.s32 	%r148, %r119, 32;
	mov.u32 	%r149, %r147;
	mov.u32 	%r165, %r12;
$L__BB0_8:
	.pragma "nounroll";
	ld.shared.f32 	%f21, [%r148+-32];
	mul.wide.u32 	%rd11, %r149, 4;
	add.s64 	%rd12, %rd1, %rd11;
	ld.global.f32 	%f22, [%rd12];
	fma.rn.f32 	%f23, %f21, %f22, %f118;
	ld.shared.f32 	%f24, [%r148+-28];
	mul.wide.u32 	%rd13, %r164, 4;
	add.s64 	%rd14, %rd1, %rd13;
	ld.global.f32 	%f25, [%rd14];
	fma.rn.f32 	%f26, %f24, %f25, %f23;
	ld.shared.f32 	%f27, [%r148+-24];
	mul.wide.u32 	%rd15, %r163, 4;
	add.s64 	%rd16, %rd1, %rd15;
	ld.global.f32 	%f28, [%rd16];
	fma.rn.f32 	%f29, %f27, %f28, %f26;
	ld.shared.f32 	%f30, [%r148+-20];
	mul.wide.u32 	%rd17, %r162, 4;
	add.s64 	%rd18, %rd1, %rd17;
	ld.global.f32 	%f31, [%rd18];
	fma.rn.f32 	%f32, %f30, %f31, %f29;
	ld.shared.f32 	%f33, [%r148+-16];
	mul.wide.u32 	%rd19, %r161, 4;
	add.s64 	%rd20, %rd1, %rd19;
	ld.global.f32 	%f34, [%rd20];
	fma.rn.f32 	%f35, %f33, %f34, %f32;
	ld.shared.f32 	%f36, [%r148+-12];
	mul.wide.u32 	%rd21, %r160, 4;
	add.s64 	%rd22, %rd1, %rd21;
	ld.global.f32 	%f37, [%rd22];
	fma.rn.f32 	%f38, %f36, %f37, %f35;
	ld.shared.f32 	%f39, [%r148+-8];
	mul.wide.u32 	%rd23, %r159, 4;
	add.s64 	%rd24, %rd1, %rd23;
	ld.global.f32 	%f40, [%rd24];
	fma.rn.f32 	%f41, %f39, %f40, %f38;
	ld.shared.f32 	%f42, [%r148+-4];
	mul.wide.u32 	%rd25, %r158, 4;
	add.s64 	%rd26, %rd1, %rd25;
	ld.global.f32 	%f43, [%rd26];
	fma.rn.f32 	%f44, %f42, %f43, %f41;
	ld.shared.f32 	%f45, [%r148];
	mul.wide.u32 	%rd27, %r157, 4;
	add.s64 	%rd28, %rd1, %rd27;
	ld.global.f32 	%f46, [%rd28];
	fma.rn.f32 	%f47, %f45, %f46, %f44;
	ld.shared.f32 	%f48, [%r148+4];
	mul.wide.u32 	%rd29, %r156, 4;
	add.s64 	%rd30, %rd1, %rd29;
	ld.global.f32 	%f49, [%rd30];
	fma.rn.f32 	%f50, %f48, %f49, %f47;
	ld.shared.f32 	%f51, [%r148+8];
	mul.wide.u32 	%rd31, %r155, 4;
	add.s64 	%rd32, %rd1, %rd31;
	ld.global.f32 	%f52, [%rd32];
	fma.rn.f32 	%f53, %f51, %f52, %f50;
	ld.shared.f32 	%f54, [%r148+12];
	mul.wide.u32 	%rd33, %r154, 4;
	add.s64 	%rd34, %rd1, %rd33;
	ld.global.f32 	%f55, [%rd34];
	fma.rn.f32 	%f56, %f54, %f55, %f53;
	ld.shared.f32 	%f57, [%r148+16];
	mul.wide.u32 	%rd35, %r153, 4;
	add.s64 	%rd36, %rd1, %rd35;
	ld.global.f32 	%f58, [%rd36];
	fma.rn.f32 	%f59, %f57, %f58, %f56;
	ld.shared.f32 	%f60, [%r148+20];
	mul.wide.u32 	%rd37, %r152, 4;
	add.s64 	%rd38, %rd1, %rd37;
	ld.global.f32 	%f61, [%rd38];
	fma.rn.f32 	%f62, %f60, %f61, %f59;
	ld.shared.f32 	%f63, [%r148+24];
	mul.wide.u32 	%rd39, %r151, 4;
	add.s64 	%rd40, %rd1, %rd39;
	ld.global.f32 	%f64, [%rd40];
	fma.rn.f32 	%f65, %f63, %f64, %f62;
	ld.shared.f32 	%f66, [%r148+28];
	mul.wide.u32 	%rd41, %r150, 4;
	add.s64 	%rd42, %rd1, %rd41;
	ld.global.f32 	%f67, [%rd42];
	fma.rn.f32 	%f118, %f66, %f67, %f65;
	add.s32 	%r165, %r165, 16;
	add.s32 	%r164, %r164, %r13;
	add.s32 	%r163, %r163, %r13;
	add.s32 	%r162, %r162, %r13;
	add.s32 	%r161, %r161, %r13;
	add.s32 	%r160, %r160, %r13;
	add.s32 	%r159, %r159, %r13;
	add.s32 	%r158, %r158, %r13;
	add.s32 	%r157, %r157, %r13;
	add.s32 	%r156, %r156, %r13;
	add.s32 	%r155, %r155, %r13;
	add.s32 	%r154, %r154, %r13;
	add.s32 	%r153, %r153, %r13;
	add.s32 	%r152, %r152, %r13;
	add.s32 	%r151, %r151, %r13;
	add.s32 	%r150, %r150, %r13;
	add.s32 	%r149, %r149, %r13;
	add.s32 	%r148, %r148, 64;
	setp.ne.s32 	%p15, %r165, 0;
	mov.u32 	%r167, %r10;
	@%p15 bra 	$L__BB0_8;
$L__BB0_9:
	setp.eq.s32 	%p16, %r8, 0;
	@%p16 bra 	$L__BB0_19;
	add.s32 	%r120, %r147, %r4;
	shl.b32 	%r121, %r120, 6;
	mov.u32 	%r122, _ZZ11convolutionPfS_S_iiiiiiiiE3shm;
	add.s32 	%r77, %r122, %r121;
	add.s32 	%r123, %r8, -1;
	setp.lt.u32 	%p17, %r123, 7;
	@%p17 bra 	$L__BB0_12;
	add.s32 	%r124, %r167, %r2;
	shl.b32 	%r125, %r124, 2;
	add.s32 	%r126, %r77, %r125;
	ld.shared.f32 	%f69, [%r126];
	mad.lo.s32 	%r127, %r167, %r88, %r147;
	mul.wide.u32 	%rd43, %r127, 4;
	add.s64 	%rd44, %rd1, %rd43;
	ld.global.f32 	%f70, [%rd44];
	fma.rn.f32 	%f71, %f69, %f70, %f118;
	ld.shared.f32 	%f72, [%r126+4];
	add.s32 	%r128, %r127, %r88;
	mul.wide.u32 	%rd45, %r128, 4;
	add.s64 	%rd46, %rd1, %rd45;
	ld.global.f32 	%f73, [%rd46];
	fma.rn.f32 	%f74, %f72, %f73, %f71;
	ld.shared.f32 	%f75, [%r126+8];
	add.s32 	%r129, %r128, %r88;
	mul.wide.u32 	%rd47, %r129, 4;
	add.s64 	%rd48, %rd1, %rd47;
	ld.global.f32 	%f76, [%rd48];
	fma.rn.f32 	%f77, %f75, %f76, %f74;
	ld.shared.f32 	%f78, [%r126+12];
	add.s32 	%r130, %r129, %r88;
	mul.wide.u32 	%rd49, %r130, 4;
	add.s64 	%rd50, %rd1, %rd49;
	ld.global.f32 	%f79, [%rd50];
	fma.rn.f32 	%f80, %f78, %f79, %f77;
	ld.shared.f32 	%f81, [%r126+16];
	add.s32 	%r131, %r130, %r88;
	mul.wide.u32 	%rd51, %r131, 4;
	add.s64 	%rd52, %rd1, %rd51;
	ld.global.f32 	%f82, [%rd52];
	fma.rn.f32 	%f83, %f81, %f82, %f80;
	ld.shared.f32 	%f84, [%r126+20];
	add.s32 	%r132, %r131, %r88;
	mul.wide.u32 	%rd53, %r132, 4;
	add.s64 	%rd54, %rd1, %rd53;
	ld.global.f32 	%f85, [%rd54];
	fma.rn.f32 	%f86, %f84, %f85, %f83;
	ld.shared.f32 	%f87, [%r126+24];
	add.s32 	%r133, %r132, %r88;
	mul.wide.u32 	%rd55, %r133, 4;
	add.s64 	%rd56, %rd1, %rd55;
	ld.global.f32 	%f88, [%rd56];
	fma.rn.f32 	%f89, %f87, %f88, %f86;
	ld.shared.f32 	%f90, [%r126+28];
	add.s32 	%r134, %r133, %r88;
	mul.wide.u32 	%rd57, %r134, 4;
	add.s64 	%rd58, %rd1, %rd57;
	ld.global.f32 	%f91, [%rd58];
	fma.rn.f32 	%f118, %f90, %f91, %f89;
	add.s32 	%r167, %r167, 8;
$L__BB0_12:
	setp.eq.s32 	%p18, %r9, 0;
	@%p18 bra 	$L__BB0_19;
	add.s32 	%r135, %r9, -1;
	setp.lt.u32 	%p19, %r135, 3;
	@%p19 bra 	$L__BB0_15;
	add.s32 	%r136, %r167, %r2;
	shl.b32 	%r137, %r136, 2;
	add.s32 	%r138, %r77, %r137;
	ld.shared.f32 	%f93, [%r138];
	mad.lo.s32 	%r139, %r167, %r88, %r147;
	mul.wide.u32 	%rd59, %r139, 4;
	add.s64 	%rd60, %rd1, %rd59;
	ld.global.f32 	%f94, [%rd60];
	fma.rn.f32 	%f95, %f93, %f94, %f118;
	ld.shared.f32 	%f96, [%r138+4];
	add.s32 	%r140, %r139, %r88;
	mul.wide.u32 	%rd61, %r140, 4;
	add.s64 	%rd62, %rd1, %rd61;
	ld.global.f32 	%f97, [%rd62];
	fma.rn.f32 	%f98, %f96, %f97, %f95;
	ld.shared.f32 	%f99, [%r138+8];
	add.s32 	%r141, %r140, %r88;
	mul.wide.u32 	%rd63, %r141, 4;
	add.s64 	%rd64, %rd1, %rd63;
	ld.global.f32 	%f100, [%rd64];
	fma.rn.f32 	%f101, %f99, %f100, %f98;
	ld.shared.f32 	%f102, [%r138+12];
	add.s32 	%r142, %r141, %r88;
	mul.wide.u32 	%rd65, %r142, 4;
	add.s64 	%rd66, %rd1, %rd65;
	ld.global.f32 	%f103, [%rd66];
	fma.rn.f32 	%f118, %f102, %f103, %f101;
	add.s32 	%r167, %r167, 4;
$L__BB0_15:
	setp.eq.s32 	%p20, %r11, 0;
	@%p20 bra 	$L__BB0_19;
	setp.eq.s32 	%p21, %r11, 1;
	add.s32 	%r143, %r167, %r2;
	shl.b32 	%r144, %r143, 2;
	add.s32 	%r82, %r77, %r144;
	ld.shared.f32 	%f104, [%r82];
	mad.lo.s32 	%r83, %r167, %r88, %r147;
	mul.wide.u32 	%rd67, %r83, 4;
	add.s64 	%rd68, %rd1, %rd67;
	ld.global.f32 	%f105, [%rd68];
	fma.rn.f32 	%f118, %f104, %f105, %f118;
	@%p21 bra 	$L__BB0_19;
	setp.eq.s32 	%p22, %r11, 2;
	ld.shared.f32 	%f106, [%r82+4];
	add.s32 	%r84, %r83, %r88;
	mul.wide.u32 	%rd69, %r84, 4;
	add.s64 	%rd70, %rd1, %rd69;
	ld.global.f32 	%f107, [%rd70];
	fma.rn.f32 	%f118, %f106, %f107, %f118;
	@%p22 bra 	$L__BB0_19;
	ld.shared.f32 	%f108, [%r82+8];
	add.s32 	%r145, %r84, %r88;
	mul.wide.u32 	%rd71, %r145, 4;
	add.s64 	%rd72, %rd1, %rd71;
	ld.global.f32 	%f109, [%rd72];
	fma.rn.f32 	%f118, %f108, %f109, %f118;
$L__BB0_19:
	add.s32 	%r147, %r147, 1;
	setp.ne.s32 	%p23, %r147, %r88;
	@%p23 bra 	$L__BB0_6;
$L__BB0_20:
	ld.param.u64 	%rd76, [_Z11convolutionPfS_S_iiiiiiii_param_1];
	mad.lo.s32 	%r146, %r3, %r87, %r5;
	cvta.to.global.u64 	%rd73, %rd76;
	mul.wide.s32 	%rd74, %r146, 4;
	add.s64 	%rd75, %rd73, %rd74;
	st.global.f32 	[%rd75], %f118;
$L__BB0_21:
	ret;

}
	// .globl	_Z13convolution3dPfS_S_iiiiiiii
.visible .entry _Z13convolution3dPfS_S_iiiiiiii(
	.param .u64 .ptr .align 1 _Z13convolution3dPfS_S_iiiiiiii_param_0,
	.param .u64 .ptr .align 1 _Z13convolution3dPfS_S_iiiiiiii_param_1,
	.param .u64 .ptr .align 1 _Z13convolution3dPfS_S_iiiiiiii_param_2,
	.param .u32 _Z13convolution3dPfS_S_iiiiiiii_param_3,
	.param .u32 _Z13convolution3dPfS_S_iiiiiiii_param_4,
	.param .u32 _Z13convolution3dPfS_S_iiiiiiii_param_5,
	.param .u32 _Z13convolution3dPfS_S_iiiiiiii_param_6,
	.param .u32 _Z13convolution3dPfS_S_iiiiiiii_param_7,
	.param .u32 _Z13convolution3dPfS_S_iiiiiiii_param_8,
	.param .u32 _Z13convolution3dPfS_S_iiiiiiii_param_9,
	.param .u32 _Z13convolution3dPfS_S_iiiiiiii_param_10
)
{
	.reg .pred 	%p<48>;
	.reg .b32 	%r<151>;
	.reg .b32 	%f<103>;
	.reg .b64 	%rd<68>;

	ld.param.u64 	%rd6, [_Z13convolution3dPfS_S_iiiiiiii_param_0];
	ld.param.u64 	%rd7, [_Z13convolution3dPfS_S_iiiiiiii_param_2];
	ld.param.u32 	%r61, [_Z13convolution3dPfS_S_iiiiiiii_param_3];
	ld.param.u32 	%r62, [_Z13convolution3dPfS_S_iiiiiiii_param_4];
	ld.param.u32 	%r63, [_Z13convolution3dPfS_S_iiiiiiii_param_5];
	ld.param.u32 	%r64, [_Z13convolution3dPfS_S_iiiiiiii_param_6];
	ld.param.u32 	%r65, [_Z13convolution3dPfS_S_iiiiiiii_param_7];
	ld.param.u32 	%r66, [_Z13convolution3dPfS_S_iiiiiiii_param_8];
	ld.param.u32 	%r67, [_Z13convolution3dPfS_S_iiiiiiii_param_9];
	cvta.to.global.u64 	%rd1, %rd6;
	cvta.to.global.u64 	%rd2, %rd7;
	mov.u32 	%r1, %tid.x;
	mov.u32 	%r2, %tid.y;
	mov.u32 	%r68, %ctaid.x;
	shl.b32 	%r3, %r68, 4;
	add.s32 	%r4, %r3, %r1;
	mov.u32 	%r69, %ctaid.y;
	shl.b32 	%r5, %r69, 4;
	add.s32 	%r6, %r5, %r2;
	mov.u32 	%r7, %ctaid.z;
	shl.b32 	%r8, %r2, 4;
	add.s32 	%r9, %r8, %r1;
	add.s32 	%r10, %r66, 15;
	add.s32 	%r70, %r65, 15;
	mul.lo.s32 	%r11, %r10, %r70;
	setp.lt.s32 	%p2, %r67, 1;
	mov.f32 	%f100, 0f00000000;
	@%p2 bra 	$L__BB1_39;
	mul.lo.s32 	%r12, %r62, %r61;
	mul.lo.s32 	%r13, %r67, %r7;
	mul.lo.s32 	%r14, %r66, %r65;
	setp.ge.s32 	%p3, %r6, %r63;
	setp.ge.s32 	%p4, %r4, %r64;
	or.pred  	%p5, %p3, %p4;
	setp.lt.s32 	%p6, %r65, 1;
	or.pred  	%p7, %p5, %p6;
	setp.lt.s32 	%p8, %r66, 1;
	add.s32 	%r15, %r9, 256;
	max.s32 	%r72, %r11, %r15;
	not.b32 	%r73, %r1;
	add.s32 	%r74, %r72, %r73;
	sub.s32 	%r16, %r74, %r8;
	and.b32  	%r17, %r66, 7;
	and.b32  	%r18, %r66, 3;
	and.b32  	%r19, %r16, 768;
	shl.b32 	%r75, %r9, 2;
	mov.u32 	%r76, tile;
	add.s32 	%r20, %r76, %r75;
	or.pred  	%p1, %p7, %p8;
	and.b32  	%r21, %r66, 2147483640;
	and.b32  	%r22, %r66, 1;
	mov.f32 	%f100, 0f00000000;
	mov.b32 	%r142, 0;
$L__BB1_2:
	setp.ge.s32 	%p9, %r9, %r11;
	mul.lo.s32 	%r77, %r12, %r142;
	cvt.s64.s32 	%rd3, %r77;
	add.s32 	%r78, %r142, %r13;
	mul.lo.s32 	%r79, %r14, %r78;
	cvt.s64.s32 	%rd4, %r79;
	@%p9 bra 	$L__BB1_24;
	setp.eq.s32 	%p10, %r19, 768;
	mov.u32 	%r143, %r9;
	@%p10 bra 	$L__BB1_13;
	div.s32 	%r80, %r9, %r10;
	add.s32 	%r24, %r80, %r5;
	mul.lo.s32 	%r81, %r80, %r10;
	sub.s32 	%r82, %r9, %r81;
	add.s32 	%r25, %r82, %r3;
	setp.ge.s32 	%p11, %r24, %r61;
	setp.ge.s32 	%p12, %r25, %r62;
	mov.f32 	%f85, 0f00000000;
	or.pred  	%p13, %p11, %p12;
	@%p13 bra 	$L__BB1_6;
	mad.lo.s32 	%r84, %r24, %r62, %r25;
	cvt.s64.s32 	%rd8, %r84;
	add.s64 	%rd9, %rd8, %rd3;
	shl.b64 	%rd10, %rd9, 2;
	add.s64 	%rd11, %rd1, %rd10;
	ld.global.f32 	%f85, [%rd11];
$L__BB1_6:
	setp.eq.s32 	%p14, %r19, 0;
	st.shared.f32 	[%r20], %f85;
	mov.u32 	%r143, %r15;
	@%p14 bra 	$L__BB1_13;
	div.s32 	%r85, %r15, %r10;
	add.s32 	%r26, %r85, %r5;
	mul.lo.s32 	%r86, %r85, %r10;
	sub.s32 	%r87, %r15, %r86;
	add.s32 	%r27, %r87, %r3;
	setp.ge.s32 	%p15, %r26, %r61;
	setp.ge.s32 	%p16, %r27, %r62;
	mov.f32 	%f86, 0f00000000;
	or.pred  	%p17, %p15, %p16;
	@%p17 bra 	$L__BB1_9;
	mad.lo.s32 	%r89, %r26, %r62, %r27;
	cvt.s64.s32 	%rd12, %r89;
	add.s64 	%rd13, %rd12, %rd3;
	shl.b64 	%rd14, %rd13, 2;
	add.s64 	%rd15, %rd1, %rd14;
	ld.global.f32 	%f86, [%rd15];
$L__BB1_9:
	add.s32 	%r143, %r9, 512;
	setp.eq.s32 	%p18, %r19, 256;
	st.shared.f32 	[%r20+1024], %f86;
	@%p18 bra 	$L__BB1_13;
	add.s32 	%r90, %r9, 512;
	div.s32 	%r91, %r90, %r10;
	add.s32 	%r29, %r91, %r5;
	mul.lo.s32 	%r92, %r91, %r10;
	sub.s32 	%r93, %r90, %r92;
	add.s32 	%r30, %r93, %r3;
	setp.ge.s32 	%p19, %r29, %r61;
	setp.ge.s32 	%p20, %r30, %r62;
	mov.f32 	%f87, 0f00000000;
	or.pred  	%p21, %p19, %p20;
	@%p21 bra 	$L__BB1_12;
	mad.lo.s32 	%r95, %r29, %r62, %r30;
	cvt.s64.s32 	%rd16, %r95;
	add.s64 	%rd17, %rd16, %rd3;
	shl.b64 	%rd18, %rd17, 2;
	add.s64 	%rd19, %rd1, %rd18;
	ld.global.f32 	%f87, [%rd19];
$L__BB1_12:
	add.s32 	%r143, %r9, 768;
	st.shared.f32 	[%r20+2048], %f87;
$L__BB1_13:
	setp.lt.u32 	%p22, %r16, 768;
	@%p22 bra 	$L__BB1_24;
	shl.b32 	%r96, %r143, 2;
	mov.u32 	%r97, tile;
	add.s32 	%r98, %r97, %r96;
	add.s32 	%r144, %r98, 2048;
$L__BB1_15:
	div.s32 	%r99, %r143, %r10;
	add.s32 	%r36, %r99, %r5;
	mul.lo.s32 	%r100, %r99, %r10;
	sub.s32 	%r101, %r143, %r100;
	add.s32 	%r37, %r101, %r3;
	setp.ge.s32 	%p23, %r36, %r61;
	setp.ge.s32 	%p24, %r37, %r62;
	mov.f32 	%f88, 0f00000000;
	or.pred  	%p25, %p23, %p24;
	@%p25 bra 	$L__BB1_17;
	mad.lo.s32 	%r102, %r36, %r62, %r37;
	cvt.s64.s32 	%rd20, %r102;
	add.s64 	%rd21, %rd20, %rd3;
	shl.b64 	%rd22, %rd21, 2;
	add.s64 	%rd23, %rd1, %rd22;
	ld.global.f32 	%f88, [%rd23];
$L__BB1_17:
	st.shared.f32 	[%r144+-2048], %f88;
	add.s32 	%r38, %r143, 256;
	div.s32 	%r103, %r38, %r10;
	add.s32 	%r39, %r103, %r5;
	mul.lo.s32 	%r104, %r103, %r10;
	sub.s32 	%r105, %r38, %r104;
	add.s32 	%r40, %r105, %r3;
	setp.ge.s32 	%p26, %r39, %r61;
	setp.ge.s32 	%p27, %r40, %r62;
	mov.f32 	%f89, 0f00000000;
	or.pred  	%p28, %p26, %p27;
	@%p28 bra 	$L__BB1_19;
	mad.lo.s32 	%r106, %r39, %r62, %r40;
	cvt.s64.s32 	%rd24, %r106;
	add.s64 	%rd25, %rd24, %rd3;
	shl.b64 	%rd26, %rd25, 2;
	add.s64 	%rd27, %rd1, %rd26;
	ld.global.f32 	%f89, [%rd27];
$L__BB1_19:
	st.shared.f32 	[%r144+-1024], %f89;
	add.s32 	%r41, %r38, 256;
	div.s32 	%r107, %r41, %r10;
	add.s32 	%r42, %r107, %r5;
	mul.lo.s32 	%r108, %r107, %r10;
	sub.s32 	%r109, %r41, %r108;
	add.s32 	%r43, %r109, %r3;
	setp.ge.s32 	%p29, %r42, %r61;
	setp.ge.s32 	%p30, %r43, %r62;
	mov.f32 	%f90, 0f00000000;
	or.pred  	%p31, %p29, %p30;
	@%p31 bra 	$L__BB1_21;
	mad.lo.s32 	%r110, %r42, %r62, %r43;
	cvt.s64.s32 	%rd28, %r110;
	add.s64 	%rd29, %rd28, %rd3;
	shl.b64 	%rd30, %rd29, 2;
	add.s64 	%rd31, %rd1, %rd30;
	ld.global.f32 	%f90, [%rd31];
$L__BB1_21:
	st.shared.f32 	[%r144], %f90;
	add.s32 	%r44, %r41, 256;
	div.s32 	%r111, %r44, %r10;
	add.s32 	%r45, %r111, %r5;
	mul.lo.s32 	%r112, %r111, %r10;
	sub.s32 	%r113, %r44, %r112;
	add.s32 	%r46, %r113, %r3;
	setp.ge.s32 	%p32, %r45, %r61;
	setp.ge.s32 	%p33, %r46, %r62;
	mov.f32 	%f91, 0f00000000;
	or.pred  	%p34, %p32, %p33;
	@%p34 bra 	$L__BB1_23;
	mad.lo.s32 	%r114, %r45, %r62, %r46;
	cvt.s64.s32 	%rd32, %r114;
	add.s64 	%rd33, %rd32, %rd3;
	shl.b64 	%rd34, %rd33, 2;
	add.s64 	%rd35, %rd1, %rd34;
	ld.global.f32 	%f91, [%rd35];
$L__BB1_23:
	st.shared.f32 	[%r144+1024], %f91;
	add.s32 	%r144, %r144, 4096;
	add.s32 	%r143, %r44, 256;
	setp.lt.s32 	%p35, %r143, %r11;
	@%p35 bra 	$L__BB1_15;
$L__BB1_24:
	bar.sync 	0;
	@%p1 bra 	$L__BB1_38;
	mov.b32 	%r146, 0;
$L__BB1_26:
	setp.lt.u32 	%p36, %r66, 8;
	add.s32 	%r117, %r146, %r2;
	mad.lo.s32 	%r50, %r117, %r10, %r1;
	mul.lo.s32 	%r51, %r146, %r66;
	mov.b32 	%r149, 0;
	@%p36 bra 	$L__BB1_29;
	mov.b32 	%r147, 0;
$L__BB1_28:
	.pragma "nounroll";
	add.s32 	%r119, %r50, %r147;
	shl.b32 	%r120, %r119, 2;
	mov.u32 	%r121, tile;
	add.s32 	%r122, %r121, %r120;
	ld.shared.f32 	%f41, [%r122];
	add.s32 	%r123, %r147, %r51;
	cvt.u64.u32 	%rd36, %r123;
	add.s64 	%rd37, %rd36, %rd4;
	shl.b64 	%rd38, %rd37, 2;
	add.s64 	%rd39, %rd2, %rd38;
	ld.global.f32 	%f42, [%rd39];
	fma.rn.f32 	%f43, %f41, %f42, %f100;
	ld.shared.f32 	%f44, [%r122+4];
	ld.global.f32 	%f45, [%rd39+4];
	fma.rn.f32 	%f46, %f44, %f45, %f43;
	ld.shared.f32 	%f47, [%r122+8];
	ld.global.f32 	%f48, [%rd39+8];
	fma.rn.f32 	%f49, %f47, %f48, %f46;
	ld.shared.f32 	%f50, [%r122+12];
	ld.global.f32 	%f51, [%rd39+12];
	fma.rn.f32 	%f52, %f50, %f51, %f49;
	ld.shared.f32 	%f53, [%r122+16];
	ld.global.f32 	%f54, [%rd39+16];
	fma.rn.f32 	%f55, %f53, %f54, %f52;
	ld.shared.f32 	%f56, [%r122+20];
	ld.global.f32 	%f57, [%rd39+20];
	fma.rn.f32 	%f58, %f56, %f57, %f55;
	ld.shared.f32 	%f59, [%r122+24];
	ld.global.f32 	%f60, [%rd39+24];
	fma.rn.f32 	%f61, %f59, %f60, %f58;
	ld.shared.f32 	%f62, [%r122+28];
	ld.global.f32 	%f63, [%rd39+28];
	fma.rn.f32 	%f100, %f62, %f63, %f61;
	add.s32 	%r147, %r147, 8;
	setp.ne.s32 	%p37, %r147, %r21;
	mov.u32 	%r149, %r21;
	@%p37 bra 	$L__BB1_28;
$L__BB1_29:
	setp.eq.s32 	%p38, %r17, 0;
	@%p38 bra 	$L__BB1_37;
	add.s32 	%r124, %r17, -1;
	setp.lt.u32 	%p39, %r124, 3;
	@%p39 bra 	$L__BB1_32;
	add.s32 	%r125, %r50, %r149;
	shl.b32 	%r126, %r125, 2;
	mov.u32 	%r127, tile;
	add.s32 	%r128, %r127, %r126;
	ld.shared.f32 	%f65, [%r128];
	add.s32 	%r129, %r149, %r51;
	cvt.u64.u32 	%rd40, %r129;
	add.s64 	%rd41, %rd40, %rd4;
	shl.b64 	%rd42, %rd41, 2;
	add.s64 	%rd43, %rd2, %rd42;
	ld.global.f32 	%f66, [%rd43];
	fma.rn.f32 	%f67, %f65, %f66, %f100;
	ld.shared.f32 	%f68, [%r128+4];
	cvt.u64.u32 	%rd44, %r51;
	cvt.u64.u32 	%rd45, %r149;
	add.s64 	%rd46, %rd45, %rd44;
	add.s64 	%rd47, %rd46, %rd4;
	shl.b64 	%rd48, %rd47, 2;
	add.s64 	%rd49, %rd2, %rd48;
	ld.global.f32 	%f69, [%rd49+4];
	fma.rn.f32 	%f70, %f68, %f69, %f67;
	ld.shared.f32 	%f71, [%r128+8];
	ld.global.f32 	%f72, [%rd49+8];
	fma.rn.f32 	%f73, %f71, %f72, %f70;
	ld.shared.f32 	%f74, [%r128+12];
	ld.global.f32 	%f75, [%rd49+12];
	fma.rn.f32 	%f100, %f74, %f75, %f73;
	add.s32 	%r149, %r149, 4;
$L__BB1_32:
	setp.eq.s32 	%p40, %r18, 0;
	@%p40 bra 	$L__BB1_37;
	setp.eq.s32 	%p41, %r18, 1;
	@%p41 bra 	$L__BB1_35;
	add.s32 	%r130, %r50, %r149;
	shl.b32 	%r131, %r130, 2;
	mov.u32 	%r132, tile;
	add.s32 	%r133, %r132, %r131;
	ld.shared.f32 	%f77, [%r133];
	add.s32 	%r134, %r149, %r51;
	cvt.u64.u32 	%rd50, %r134;
	add.s64 	%rd51, %rd50, %rd4;
	shl.b64 	%rd52, %rd51, 2;
	add.s64 	%rd53, %rd2, %rd52;
	ld.global.f32 	%f78, [%rd53];
	fma.rn.f32 	%f79, %f77, %f78, %f100;
	ld.shared.f32 	%f80, [%r133+4];
	cvt.u64.u32 	%rd54, %r51;
	cvt.u64.u32 	%rd55, %r149;
	add.s64 	%rd56, %rd55, %rd54;
	add.s64 	%rd57, %rd56, %rd4;
	shl.b64 	%rd58, %rd57, 2;
	add.s64 	%rd59, %rd2, %rd58;
	ld.global.f32 	%f81, [%rd59+4];
	fma.rn.f32 	%f100, %f80, %f81, %f79;
	add.s32 	%r149, %r149, 2;
$L__BB1_35:
	setp.eq.s32 	%p42, %r22, 0;
	@%p42 bra 	$L__BB1_37;
	add.s32 	%r135, %r50, %r149;
	shl.b32 	%r136, %r135, 2;
	mov.u32 	%r137, tile;
	add.s32 	%r138, %r137, %r136;
	ld.shared.f32 	%f82, [%r138];
	add.s32 	%r139, %r149, %r51;
	cvt.u64.u32 	%rd60, %r139;
	add.s64 	%rd61, %rd60, %rd4;
	shl.b64 	%rd62, %rd61, 2;
	add.s64 	%rd63, %rd2, %rd62;
	ld.global.f32 	%f83, [%rd63];
	fma.rn.f32 	%f100, %f82, %f83, %f100;
$L__BB1_37:
	add.s32 	%r146, %r146, 1;
	setp.ne.s32 	%p43, %r146, %r65;
	@%p43 bra 	$L__BB1_26;
$L__BB1_38:
	bar.sync 	0;
	add.s32 	%r142, %r142, 1;
	setp.ne.s32 	%p44, %r142, %r67;
	@%p44 bra 	$L__BB1_2;
$L__BB1_39:
	setp.ge.s32 	%p45, %r6, %r63;
	setp.ge.s32 	%p46, %r4, %r64;
	or.pred  	%p47, %p45, %p46;
	@%p47 bra 	$L__BB1_41;
	ld.param.u64 	%rd67, [_Z13convolution3dPfS_S_iiiiiiii_param_1];
	mad.lo.s32 	%r140, %r63, %r7, %r6;
	mad.lo.s32 	%r141, %r140, %r64, %r4;
	cvta.to.global.u64 	%rd64, %rd67;
	mul.wide.s32 	%rd65, %r141, 4;
	add.s64 	%rd66, %rd64, %rd65;
	st.global.f32 	[%rd66], %f100;
$L__BB1_41:
	ret;

}
	// .globl	_Z10max_pool2dPfS_iiiii
.visible .entry _Z10max_pool2dPfS_iiiii(
	.param .u64 .ptr .align 1 _Z10max_pool2dPfS_iiiii_param_0,
	.param .u64 .ptr .align 1 _Z10max_pool2dPfS_iiiii_param_1,
	.param .u32 _Z10max_pool2dPfS_iiiii_param_2,
	.param .u32 _Z10max_pool2dPfS_iiiii_param_3,
	.param .u32 _Z10max_pool2dPfS_iiiii_param_4,
	.param .u32 _Z10max_pool2dPfS_iiiii_param_5,
	.param .u32 _Z10max_pool2dPfS_iiiii_param_6
)
{
	.reg .pred 	%p<5>;
	.reg .b32 	%r<23>;
	.reg .b32 	%f<9>;
	.reg .b64 	%rd<11>;

	ld.param.u64 	%rd1, [_Z10max_pool2dPfS_iiiii_param_0];
	ld.param.u64 	%rd2, [_Z10max_pool2dPfS_iiiii_param_1];
	ld.param.u32 	%r3, [_Z10max_pool2dPfS_iiiii_param_2];
	ld.param.u32 	%r4, [_Z10max_pool2dPfS_iiiii_param_3];
	ld.param.u32 	%r5, [_Z10max_pool2dPfS_iiiii_param_4];
	ld.param.u32 	%r6, [_Z10max_pool2dPfS_iiiii_param_5];
	ld.param.u32 	%r7, [_Z10max_pool2dPfS_iiiii_param_6];
	mov.u32 	%r8, %ctaid.x;
	mov.u32 	%r9, %ntid.x;
	mov.u32 	%r10, %tid.x;
	mad.lo.s32 	%r1, %r8, %r9, %r10;
	mul.lo.s32 	%r2, %r6, %r5;
	mul.lo.s32 	%r11, %r2, %r7;
	setp.ge.s32 	%p1, %r1, %r11;
	@%p1 bra 	$L__BB2_2;
	cvta.to.global.u64 	%rd3, %rd2;
	cvta.to.global.u64 	%rd4, %rd1;
	div.s32 	%r12, %r1, %r6;
	rem.s32 	%r13, %r12, %r5;
	mul.lo.s32 	%r14, %r12, %r6;
	sub.s32 	%r15, %r1, %r14;
	div.s32 	%r16, %r1, %r2;
	shl.b32 	%r17, %r13, 1;
	shl.b32 	%r18, %r15, 1;
	mad.lo.s32 	%r19, %r16, %r3, %r17;
	mad.lo.s32 	%r20, %r19, %r4, %r18;
	mul.wide.s32 	%rd5, %r20, 4;
	add.s64 	%rd6, %rd4, %rd5;
	ld.global.f32 	%f1, [%rd6];
	max.f32 	%f2, %f1, 0fC47A0000;
	ld.global.f32 	%f3, [%rd6+4];
	setp.gt.f32 	%p2, %f3, %f2;
	selp.f32 	%f4, %f3, %f2, %p2;
	mul.wide.s32 	%rd7, %r4, 4;
	add.s64 	%rd8, %rd6, %rd7;
	ld.global.f32 	%f5, [%rd8];
	setp.gt.f32 	%p3, %f5, %f4;
	selp.f32 	%f6, %f5, %f4, %p3;
	ld.global.f32 	%f7, [%rd8+4];
	setp.gt.f32 	%p4, %f7, %f6;
	selp.f32 	%f8, %f7, %f6, %p4;
	mad.lo.s32 	%r21, %r16, %r5, %r13;
	mad.lo.s32 	%r22, %r21, %r6, %r15;
	mul.wide.s32 	%rd9, %r22, 4;
	add.s64 	%rd10, %rd3, %rd9;
	st.global.f32 	[%rd10], %f8;
$L__BB2_2:
	ret;

}
	// .globl	_Z11relu_kernelPfiii
.visible .entry _Z11relu_kernelPfiii(
	.param .u64 .ptr .align 1 _Z11relu_kernelPfiii_param_0,
	.param .u32 _Z11relu_kernelPfiii_param_1,
	.param .u32 _Z11relu_kernelPfiii_param_2,
	.param .u32 _Z11relu_kernelPfiii_param_3
)
{
	.reg .pred 	%p<3>;
	.reg .b32 	%r<11>;
	.reg .b32 	%f<2>;
	.reg .b64 	%rd<5>;

	ld.param.u64 	%rd2, [_Z11relu_kernelPfiii_param_0];
	ld.param.u32 	%r2, [_Z11relu_kernelPfiii_param_1];
	ld.param.u32 	%r3, [_Z11relu_kernelPfiii_param_2];
	ld.param.u32 	%r4, [_Z11relu_kernelPfiii_param_3];
	mov.u32 	%r5, %ctaid.x;
	mov.u32 	%r6, %ntid.x;
	mov.u32 	%r7, %tid.x;
	mad.lo.s32 	%r1, %r5, %r6, %r7;
	mul.lo.s32 	%r8, %r3, %r2;
	mul.lo.s32 	%r9, %r8, %r4;
	setp.ge.s32 	%p1, %r1, %r9;
	@%p1 bra 	$L__BB3_3;
	cvta.to.global.u64 	%rd3, %rd2;
	mul.wide.s32 	%rd4, %r1, 4;
	add.s64 	%rd1, %rd3, %rd4;
	ld.global.f32 	%f1, [%rd1];
	setp.geu.f32 	%p2, %f1, 0f00000000;
	@%p2 bra 	$L__BB3_3;
	mov.b32 	%r10, 0;
	st.global.u32 	[%rd1], %r10;
$L__BB3_3:
	ret;

}
	// .globl	_Z11relu_kernelPfi
.visible .entry _Z11relu_kernelPfi(
	.param .u64 .ptr .align 1 _Z11relu_kernelPfi_param_0,
	.param .u32 _Z11relu_kernelPfi_param_1
)
{
	.reg .pred 	%p<3>;
	.reg .b32 	%r<7>;
	.reg .b32 	%f<2>;
	.reg .b64 	%rd<5>;

	ld.param.u64 	%rd2, [_Z11relu_kernelPfi_param_0];
	ld.param.u32 	%r2, [_Z11relu_kernelPfi_param_1];
	mov.u32 	%r3, %ctaid.x;
	mov.u32 	%r4, %ntid.x;
	mov.u32 	%r5, %tid.x;
	mad.lo.s32 	%r1, %r3, %r4, %r5;
	setp.ge.s32 	%p1, %r1, %r2;
	@%p1 bra 	$L__BB4_3;
	cvta.to.global.u64 	%rd3, %rd2;
	mul.wide.s32 	%rd4, %r1, 4;
	add.s64 	%rd1, %rd3, %rd4;
	ld.global.f32 	%f1, [%rd1];
	setp.geu.f32 	%p2, %f1, 0f00000000;
	@%p2 bra 	$L__BB4_3;
	mov.b32 	%r6, 0;
	st.global.u32 	[%rd1], %r6;
$L__BB4_3:
	ret;

}
	// .globl	_Z5sgemmPfS_S_iiiiii
.visible .entry _Z5sgemmPfS_S_iiiiii(
	.param .u64 .ptr .align 1 _Z5sgemmPfS_S_iiiiii_param_0,
	.param .u64 .ptr .align 1 _Z5sgemmPfS_S_iiiiii_param_1,
	.param .u64 .ptr .align 1 _Z5sgemmPfS_S_iiiiii_param_2,
	.param .u32 _Z5sgemmPfS_S_iiiiii_param_3,
	.param .u32 _Z5sgemmPfS_S_iiiiii_param_4,
	.param .u32 _Z5sgemmPfS_S_iiiiii_param_5,
	.param .u32 _Z5sgemmPfS_S_iiiiii_param_6,
	.param .u32 _Z5sgemmPfS_S_iiiiii_param_7,
	.param .u32 _Z5sgemmPfS_S_iiiiii_param_8
)
{
	.reg .pred 	%p<12>;
	.reg .b32 	%r<46>;
	.reg .b32 	%f<63>;
	.reg .b64 	%rd<13>;
	// demoted variable
	.shared .align 4 .b8 _ZZ5sgemmPfS_S_iiiiiiE4ds_a[1024];
	// demoted variable
	.shared .align 4 .b8 _ZZ5sgemmPfS_S_iiiiiiE4ds_b[1024];
	ld.param.u64 	%rd3, [_Z5sgemmPfS_S_iiiiii_param_0];
	ld.param.u64 	%rd4, [_Z5sgemmPfS_S_iiiiii_param_1];
	ld.param.u64 	%rd5, [_Z5sgemmPfS_S_iiiiii_param_2];
	ld.param.u32 	%r24, [_Z5sgemmPfS_S_iiiiii_param_3];
	ld.param.u32 	%r25, [_Z5sgemmPfS_S_iiiiii_param_4];
	ld.param.u32 	%r26, [_Z5sgemmPfS_S_iiiiii_param_5];
	ld.param.u32 	%r27, [_Z5sgemmPfS_S_iiiiii_param_6];
	ld.param.u32 	%r28, [_Z5sgemmPfS_S_iiiiii_param_7];
	ld.param.u32 	%r29, [_Z5sgemmPfS_S_iiiiii_param_8];
	mov.u32 	%r41, %tid.x;
	mov.u32 	%r43, %tid.y;
	mov.u32 	%r30, %ctaid.x;
	shl.b32 	%r3, %r30, 4;
	add.s32 	%r4, %r3, %r41;
	mov.u32 	%r31, %ctaid.y;
	shl.b32 	%r32, %r31, 4;
	add.s32 	%r5, %r32, %r43;
	setp.lt.s32 	%p1, %r25, 1;
	mov.f32 	%f62, 0f00000000;
	@%p1 bra 	$L__BB5_7;
	add.s32 	%r33, %r25, 15;
	shr.u32 	%r34, %r33, 4;
	shl.b32 	%r35, %r43, 6;
	mov.u32 	%r36, _ZZ5sgemmPfS_S_iiiiiiE4ds_a;
	add.s32 	%r6, %r36, %r35;
	shl.b32 	%r37, %r41, 2;
	add.s32 	%r7, %r6, %r37;
	mov.u32 	%r38, _ZZ5sgemmPfS_S_iiiiiiE4ds_b;
	add.s32 	%r9, %r38, %r37;
	add.s32 	%r8, %r9, %r35;
	neg.s32 	%r45, %r34;
	mad.lo.s32 	%r39, %r43, %r27, %r41;
	add.s32 	%r44, %r39, %r3;
	shl.b32 	%r12, %r27, 4;
	mad.lo.s32 	%r42, %r25, %r5, %r41;
	cvta.to.global.u64 	%rd1, %rd3;
	cvta.to.global.u64 	%rd2, %rd4;
	mov.f32 	%f62, 0f00000000;
$L__BB5_2:
	setp.ge.s32 	%p2, %r5, %r24;
	setp.ge.s32 	%p3, %r41, %r25;
	mov.f32 	%f60, 0f00000000;
	or.pred  	%p4, %p2, %p3;
	@%p4 bra 	$L__BB5_4;
	mul.wide.u32 	%rd6, %r42, 4;
	add.s64 	%rd7, %rd1, %rd6;
	ld.global.f32 	%f60, [%rd7];
$L__BB5_4:
	setp.ge.s32 	%p5, %r4, %r27;
	st.shared.f32 	[%r7], %f60;
	setp.ge.s32 	%p6, %r43, %r26;
	mov.f32 	%f61, 0f00000000;
	or.pred  	%p7, %p5, %p6;
	@%p7 bra 	$L__BB5_6;
	mul.wide.s32 	%rd8, %r44, 4;
	add.s64 	%rd9, %rd2, %rd8;
	ld.global.f32 	%f61, [%rd9];
$L__BB5_6:
	st.shared.f32 	[%r8], %f61;
	bar.sync 	0;
	ld.shared.f32 	%f12, [%r6];
	ld.shared.f32 	%f13, [%r9];
	fma.rn.f32 	%f14, %f12, %f13, %f62;
	ld.shared.f32 	%f15, [%r6+4];
	ld.shared.f32 	%f16, [%r9+64];
	fma.rn.f32 	%f17, %f15, %f16, %f14;
	ld.shared.f32 	%f18, [%r6+8];
	ld.shared.f32 	%f19, [%r9+128];
	fma.rn.f32 	%f20, %f18, %f19, %f17;
	ld.shared.f32 	%f21, [%r6+12];
	ld.shared.f32 	%f22, [%r9+192];
	fma.rn.f32 	%f23, %f21, %f22, %f20;
	ld.shared.f32 	%f24, [%r6+16];
	ld.shared.f32 	%f25, [%r9+256];
	fma.rn.f32 	%f26, %f24, %f25, %f23;
	ld.shared.f32 	%f27, [%r6+20];
	ld.shared.f32 	%f28, [%r9+320];
	fma.rn.f32 	%f29, %f27, %f28, %f26;
	ld.shared.f32 	%f30, [%r6+24];
	ld.shared.f32 	%f31, [%r9+384];
	fma.rn.f32 	%f32, %f30, %f31, %f29;
	ld.shared.f32 	%f33, [%r6+28];
	ld.shared.f32 	%f34, [%r9+448];
	fma.rn.f32 	%f35, %f33, %f34, %f32;
	ld.shared.f32 	%f36, [%r6+32];
	ld.shared.f32 	%f37, [%r9+512];
	fma.rn.f32 	%f38, %f36, %f37, %f35;
	ld.shared.f32 	%f39, [%r6+36];
	ld.shared.f32 	%f40, [%r9+576];
	fma.rn.f32 	%f41, %f39, %f40, %f38;
	ld.shared.f32 	%f42, [%r6+40];
	ld.shared.f32 	%f43, [%r9+640];
	fma.rn.f32 	%f44, %f42, %f43, %f41;
	ld.shared.f32 	%f45, [%r6+44];
	ld.shared.f32 	%f46, [%r9+704];
	fma.rn.f32 	%f47, %f45, %f46, %f44;
	ld.shared.f32 	%f48, [%r6+48];
	ld.shared.f32 	%f49, [%r9+768];
	fma.rn.f32 	%f50, %f48, %f49, %f47;
	ld.shared.f32 	%f51, [%r6+52];
	ld.shared.f32 	%f52, [%r9+832];
	fma.rn.f32 	%f53, %f51, %f52, %f50;
	ld.shared.f32 	%f54, [%r6+56];
	ld.shared.f32 	%f55, [%r9+896];
	fma.rn.f32 	%f56, %f54, %f55, %f53;
	ld.shared.f32 	%f57, [%r6+60];
	ld.shared.f32 	%f58, [%r9+960];
	fma.rn.f32 	%f62, %f57, %f58, %f56;
	bar.sync 	0;
	add.s32 	%r45, %r45, 1;
	setp.ne.s32 	%p8, %r45, 0;
	add.s32 	%r44, %r44, %r12;
	add.s32 	%r43, %r43, 16;
	add.s32 	%r42, %r42, 16;
	add.s32 	%r41, %r41, 16;
	@%p8 bra 	$L__BB5_2;
$L__BB5_7:
	setp.ge.s32 	%p9, %r5, %r28;
	setp.ge.s32 	%p10, %r4, %r29;
	or.pred  	%p11, %p9, %p10;
	@%p11 bra 	$L__BB5_9;
	mad.lo.s32 	%r40, %r29, %r5, %r4;
	cvta.to.global.u64 	%rd10, %rd5;
	mul.wide.s32 	%rd11, %r40, 4;
	add.s64 	%rd12, %rd10, %rd11;
	st.global.f32 	[%rd12], %f62;
$L__BB5_9:
	ret;

}
	// .globl	_Z7vec_addPfS_bi
.visible .entry _Z7vec_addPfS_bi(
	.param .u64 .ptr .align 1 _Z7vec_addPfS_bi_param_0,
	.param .u64 .ptr .align 1 _Z7vec_addPfS_bi_param_1,
	.param .u8 _Z7vec_addPfS_bi_param_2,
	.param .u32 _Z7vec_addPfS_bi_param_3
)
{
	.reg .pred 	%p<3>;
	.reg .b16 	%rs<2>;
	.reg .b32 	%r<6>;
	.reg .b32 	%f<6>;
	.reg .b64 	%rd<8>;

	ld.param.u64 	%rd1, [_Z7vec_addPfS_bi_param_0];
	ld.param.u64 	%rd2, [_Z7vec_addPfS_bi_param_1];
	ld.param.s8 	%rs1, [_Z7vec_addPfS_bi_param_2];
	ld.param.u32 	%r2, [_Z7vec_addPfS_bi_param_3];
	mov.u32 	%r3, %ctaid.x;
	mov.u32 	%r4, %ntid.x;
	mov.u32 	%r5, %tid.x;
	mad.lo.s32 	%r1, %r3, %r4, %r5;
	setp.ge.s32 	%p1, %r1, %r2;
	@%p1 bra 	$L__BB6_2;
	cvta.to.global.u64 	%rd3, %rd2;
	cvta.to.global.u64 	%rd4, %rd1;
	setp.eq.s16 	%p2, %rs1, 0;
	mul.wide.s32 	%rd5, %r1, 4;
	add.s64 	%rd6, %rd3, %rd5;
	ld.global.f32 	%f1, [%rd6];
	neg.f32 	%f2, %f1;
	selp.f32 	%f3, %f1, %f2, %p2;
	add.s64 	%rd7, %rd4, %rd5;
	ld.global.f32 	%f4, [%rd7];
	add.f32 	%f5, %f4, %f3;
	st.global.f32 	[%rd7], %f5;
$L__BB6_2:
	ret;

}
	// .globl	_Z7mat_addPfS_S_iibf
.visible .entry _Z7mat_addPfS_S_iibf(
	.param .u64 .ptr .align 1 _Z7mat_addPfS_S_iibf_param_0,
	.param .u64 .ptr .align 1 _Z7mat_addPfS_S_iibf_param_1,
	.param .u64 .ptr .align 1 _Z7mat_addPfS_S_iibf_param_2,
	.param .u32 _Z7mat_addPfS_S_iibf_param_3,
	.param .u32 _Z7mat_addPfS_S_iibf_param_4,
	.param .u8 _Z7mat_addPfS_S_iibf_param_5,
	.param .f32 _Z7mat_addPfS_S_iibf_param_6
)
{
	.reg .pred 	%p<5>;
	.reg .b16 	%rs<2>;
	.reg .b32 	%r<12>;
	.reg .b32 	%f<7>;
	.reg .b64 	%rd<11>;

	ld.param.u64 	%rd1, [_Z7mat_addPfS_S_iibf_param_0];
	ld.param.u64 	%rd2, [_Z7mat_addPfS_S_iibf_param_1];
	ld.param.u64 	%rd3, [_Z7mat_addPfS_S_iibf_param_2];
	ld.param.u32 	%r2, [_Z7mat_addPfS_S_iibf_param_3];
	ld.param.u32 	%r3, [_Z7mat_addPfS_S_iibf_param_4];
	ld.param.s8 	%rs1, [_Z7mat_addPfS_S_iibf_param_5];
	ld.param.f32 	%f1, [_Z7mat_addPfS_S_iibf_param_6];
	mov.u32 	%r4, %ctaid.y;
	mov.u32 	%r5, %ntid.y;
	mov.u32 	%r6, %tid.y;
	mad.lo.s32 	%r7, %r4, %r5, %r6;
	mov.u32 	%r8, %ctaid.x;
	mov.u32 	%r9, %ntid.x;
	mov.u32 	%r10, %tid.x;
	mad.lo.s32 	%r11, %r8, %r9, %r10;
	mad.lo.s32 	%r1, %r3, %r7, %r11;
	setp.ge.s32 	%p1, %r7, %r2;
	setp.ge.s32 	%p2, %r11, %r3;
	or.pred  	%p3, %p1, %p2;
	@%p3 bra 	$L__BB7_2;
	cvta.to.global.u64 	%rd4, %rd1;
	cvta.to.global.u64 	%rd5, %rd2;
	cvta.to.global.u64 	%rd6, %rd3;
	setp.eq.s16 	%p4, %rs1, 0;
	mul.wide.s32 	%rd7, %r1, 4;
	add.s64 	%rd8, %rd4, %rd7;
	ld.global.f32 	%f2, [%rd8];
	add.s64 	%rd9, %rd5, %rd7;
	ld.global.f32 	%f3, [%rd9];
	neg.f32 	%f4, %f3;
	selp.f32 	%f5, %f3, %f4, %p4;
	fma.rn.f32 	%f6, %f1, %f5, %f2;
	add.s64 	%rd10, %rd6, %rd7;
	st.global.f32 	[%rd10], %f6;
$L__BB7_2:
	ret;

}
	// .globl	_Z14softmax_kernelPKfPfi
.visible .entry _Z14softmax_kernelPKfPfi(
	.param .u64 .ptr .align 1 _Z14softmax_kernelPKfPfi_param_0,
	.param .u64 .ptr .align 1 _Z14softmax_kernelPKfPfi_param_1,
	.param .u32 _Z14softmax_kernelPKfPfi_param_2
)
{
	.reg .pred 	%p<46>;
	.reg .b32 	%r<47>;
	.reg .b32 	%f<121>;
	.reg .b64 	%rd<23>;
	// demoted variable
	.shared .align 4 .f32 _ZZ14softmax_kernelPKfPfiE7max_val;
	// demoted variable
	.shared .align 4 .f32 _ZZ14softmax_kernelPKfPfiE7sum_exp;
	// demoted variable
	.shared .align 4 .b8 _ZZ14softmax_kernelPKfPfiE9block_sum[128];
	ld.param.u64 	%rd10, [_Z14softmax_kernelPKfPfi_param_0];
	ld.param.u64 	%rd9, [_Z14softmax_kernelPKfPfi_param_1];
	ld.param.u32 	%r26, [_Z14softmax_kernelPKfPfi_param_2];
	cvta.to.global.u64 	%rd1, %rd10;
	mov.u32 	%r46, %tid.x;
	setp.ne.s32 	%p1, %r46, 0;
	@%p1 bra 	$L__BB8_16;
	ld.global.f32 	%f118, [%rd1];
	setp.lt.s32 	%p2, %r26, 2;
	@%p2 bra 	$L__BB8_15;
	add.s32 	%r2, %r26, -1;
	add.s32 	%r28, %r26, -2;
	and.b32  	%r3, %r2, 15;
	setp.lt.u32 	%p3, %r28, 15;
	mov.b32 	%r42, 1;
	@%p3 bra 	$L__BB8_6;
	and.b32  	%r30, %r2, -16;
	neg.s32 	%r40, %r30;
	add.s64 	%rd21, %rd1, 32;
	mov.b32 	%r39, 0;
$L__BB8_4:
	.pragma "nounroll";
	ld.global.f32 	%f22, [%rd21+-28];
	setp.gt.f32 	%p4, %f22, %f118;
	selp.f32 	%f23, %f22, %f118, %p4;
	ld.global.f32 	%f24, [%rd21+-24];
	setp.gt.f32 	%p5, %f24, %f23;
	selp.f32 	%f25, %f24, %f23, %p5;
	ld.global.f32 	%f26, [%rd21+-20];
	setp.gt.f32 	%p6, %f26, %f25;
	selp.f32 	%f27, %f26, %f25, %p6;
	ld.global.f32 	%f28, [%rd21+-16];
	setp.gt.f32 	%p7, %f28, %f27;
	selp.f32 	%f29, %f28, %f27, %p7;
	ld.global.f32 	%f30, [%rd21+-12];
	setp.gt.f32 	%p8, %f30, %f29;
	selp.f32 	%f31, %f30, %f29, %p8;
	ld.global.f32 	%f32, [%rd21+-8];
	setp.gt.f32 	%p9, %f32, %f31;
	selp.f32 	%f33, %f32, %f31, %p9;
	ld.global.f32 	%f34, [%rd21+-4];
	setp.gt.f32 	%p10, %f34, %f33;
	selp.f32 	%f35, %f34, %f33, %p10;
	ld.global.f32 	%f36, [%rd21];
	setp.gt.f32 	%p11, %f36, %f35;
	selp.f32 	%f37, %f36, %f35, %p11;
	ld.global.f32 	%f38, [%rd21+4];
	setp.gt.f32 	%p12, %f38, %f37;
	selp.f32 	%f39, %f38, %f37, %p12;
	ld.global.f32 	%f40, [%rd21+8];
	setp.gt.f32 	%p13, %f40, %f39;
	selp.f32 	%f41, %f40, %f39, %p13;
	ld.global.f32 	%f42, [%rd21+12];
	setp.gt.f32 	%p14, %f42, %f41;
	selp.f32 	%f43, %f42, %f41, %p14;
	ld.global.f32 	%f44, [%rd21+16];
	setp.gt.f32 	%p15, %f44, %f43;
	selp.f32 	%f45, %f44, %f43, %p15;
	ld.global.f32 	%f46, [%rd21+20];
	setp.gt.f32 	%p16, %f46, %f45;
	selp.f32 	%f47, %f46, %f45, %p16;
	ld.global.f32 	%f48, [%rd21+24];
	setp.gt.f32 	%p17, %f48, %f47;
	selp.f32 	%f49, %f48, %f47, %p17;
	ld.global.f32 	%f50, [%rd21+28];
	setp.gt.f32 	%p18, %f50, %f49;
	selp.f32 	%f51, %f50, %f49, %p18;
	ld.global.f32 	%f52, [%rd21+32];
	setp.gt.f32 	%p19, %f52, %f51;
	selp.f32 	%f118, %f52, %f51, %p19;
	add.s32 	%r40, %r40, 16;
	add.s32 	%r39, %r39, 16;
	add.s64 	%rd21, %rd21, 64;
	setp.ne.s32 	%p20, %r40, 0;
	@%p20 bra 	$L__BB8_4;
	add.s32 	%r42, %r39, 1;
$L__BB8_6:
	setp.eq.s32 	%p21, %r3, 0;
	@%p21 bra 	$L__BB8_15;
	and.b32  	%r11, %r2, 7;
	setp.lt.u32 	%p22, %r3, 8;
	@%p22 bra 	$L__BB8_9;
	mul.wide.u32 	%rd11, %r42, 4;
	add.s64 	%rd12, %rd1, %rd11;
	ld.global.f32 	%f54, [%rd12];
	setp.gt.f32 	%p23, %f54, %f118;
	selp.f32 	%f55, %f54, %f118, %p23;
	ld.global.f32 	%f56, [%rd12+4];
	setp.gt.f32 	%p24, %f56, %f55;
	selp.f32 	%f57, %f56, %f55, %p24;
	ld.global.f32 	%f58, [%rd12+8];
	setp.gt.f32 	%p25, %f58, %f57;
	selp.f32 	%f59, %f58, %f57, %p25;
	ld.global.f32 	%f60, [%rd12+12];
	setp.gt.f32 	%p26, %f60, %f59;
	selp.f32 	%f61, %f60, %f59, %p26;
	ld.global.f32 	%f62, [%rd12+16];
	setp.gt.f32 	%p27, %f62, %f61;
	selp.f32 	%f63, %f62, %f61, %p27;
	ld.global.f32 	%f64, [%rd12+20];
	setp.gt.f32 	%p28, %f64, %f63;
	selp.f32 	%f65, %f64, %f63, %p28;
	ld.global.f32 	%f66, [%rd12+24];
	setp.gt.f32 	%p29, %f66, %f65;
	selp.f32 	%f67, %f66, %f65, %p29;
	ld.global.f32 	%f68, [%rd12+28];
	setp.gt.f32 	%p30, %f68, %f67;
	selp.f32 	%f118, %f68, %f67, %p30;
	add.s32 	%r42, %r42, 8;
$L__BB8_9:
	setp.eq.s32 	%p31, %r11, 0;
	@%p31 bra 	$L__BB8_15;
	and.b32  	%r14, %r2, 3;
	setp.lt.u32 	%p32, %r11, 4;
	@%p32 bra 	$L__BB8_12;
	mul.wide.u32 	%rd13, %r42, 4;
	add.s64 	%rd14, %rd1, %rd13;
	ld.global.f32 	%f70, [%rd14];
	setp.gt.f32 	%p33, %f70, %f118;
	selp.f32 	%f71, %f70, %f118, %p33;
	ld.global.f32 	%f72, [%rd14+4];
	setp.gt.f32 	%p34, %f72, %f71;
	selp.f32 	%f73, %f72, %f71, %p34;
	ld.global.f32 	%f74, [%rd14+8];
	setp.gt.f32 	%p35, %f74, %f73;
	selp.f32 	%f75, %f74, %f73, %p35;
	ld.global.f32 	%f76, [%rd14+12];
	setp.gt.f32 	%p36, %f76, %f75;
	selp.f32 	%f118, %f76, %f75, %p36;
	add.s32 	%r42, %r42, 4;
$L__BB8_12:
	setp.eq.s32 	%p37, %r14, 0;
	@%p37 bra 	$L__BB8_15;
	mul.wide.u32 	%rd15, %r42, 4;
	add.s64 	%rd22, %rd1, %rd15;
	neg.s32 	%r44, %r14;
$L__BB8_14:
	.pragma "nounroll";
	ld.global.f32 	%f77, [%rd22];
	setp.gt.f32 	%p38, %f77, %f118;
	selp.f32 	%f118, %f77, %f118, %p38;
	add.s64 	%rd22, %rd22, 4;
	add.s32 	%r44, %r44, 1;
	setp.ne.s32 	%p39, %r44, 0;
	@%p39 bra 	$L__BB8_14;
$L__BB8_15:
	st.shared.f32 	[_ZZ14softmax_kernelPKfPfiE7max_val], %f118;
$L__BB8_16:
	bar.sync 	0;
	setp.ge.s32 	%p40, %r46, %r26;
	mov.f32 	%f120, 0f00000000;
	@%p40 bra 	$L__BB8_19;
	ld.shared.f32 	%f15, [_ZZ14softmax_kernelPKfPfiE7max_val];
	mov.f32 	%f120, 0f00000000;
	mov.u32 	%r20, %ntid.x;
	mov.u32 	%r45, %r46;
$L__BB8_18:
	mul.wide.s32 	%rd16, %r45, 4;
	add.s64 	%rd17, %rd1, %rd16;
	ld.global.f32 	%f80, [%rd17];
	sub.f32 	%f81, %f80, %f15;
	fma.rn.f32 	%f82, %f81, 0f3BBB989D, 0f3F000000;
	cvt.sat.f32.f32 	%f83, %f82;
	mov.f32 	%f84, 0f4B400001;
	mov.f32 	%f85, 0f437C0000;
	fma.rm.f32 	%f86, %f83, %f85, %f84;
	add.f32 	%f87, %f86, 0fCB40007F;
	neg.f32 	%f88, %f87;
	fma.rn.f32 	%f89, %f81, 0f3FB8AA3B, %f88;
	fma.rn.f32 	%f90, %f81, 0f32A57060, %f89;
	mov.b32 	%r31, %f86;
	shl.b32 	%r32, %r31, 23;
	mov.b32 	%f91, %r32;
	ex2.approx.ftz.f32 	%f92, %f90;
	fma.rn.f32 	%f120, %f92, %f91, %f120;
	add.s32 	%r45, %r45, %r20;
	setp.lt.s32 	%p41, %r45, %r26;
	@%p41 bra 	$L__BB8_18;
$L__BB8_19:
	setp.gt.u32 	%p42, %r46, 31;
	@%p42 bra 	$L__BB8_21;
	shl.b32 	%r33, %r46, 2;
	mov.u32 	%r34, _ZZ14softmax_kernelPKfPfiE9block_sum;
	add.s32 	%r35, %r34, %r33;
	mov.b32 	%r36, 0;
	st.shared.u32 	[%r35], %r36;
$L__BB8_21:
	setp.ne.s32 	%p43, %r46, 0;
	bar.sync 	0;
	atom.shared.add.f32 	%f93, [_ZZ14softmax_kernelPKfPfiE9block_sum], %f120;
	bar.sync 	0;
	@%p43 bra 	$L__BB8_23;
	ld.shared.f32 	%f94, [_ZZ14softmax_kernelPKfPfiE9block_sum];
	st.shared.f32 	[_ZZ14softmax_kernelPKfPfiE7sum_exp], %f94;
$L__BB8_23:
	setp.ge.s32 	%p44, %r46, %r26;
	bar.sync 	0;
	@%p44 bra 	$L__BB8_26;
	ld.shared.f32 	%f19, [_ZZ14softmax_kernelPKfPfiE7max_val];
	ld.shared.f32 	%f20, [_ZZ14softmax_kernelPKfPfiE7sum_exp];
	mov.u32 	%r23, %ntid.x;
	cvta.to.global.u64 	%rd8, %rd9;
$L__BB8_25:
	mul.wide.s32 	%rd18, %r46, 4;
	add.s64 	%rd19, %rd1, %rd18;
	ld.global.f32 	%f95, [%rd19];
	sub.f32 	%f96, %f95, %f19;
	fma.rn.f32 	%f97, %f96, 0f3BBB989D, 0f3F000000;
	cvt.sat.f32.f32 	%f98, %f97;
	mov.f32 	%f99, 0f4B400001;
	mov.f32 	%f100, 0f437C0000;
	fma.rm.f32 	%f101, %f98, %f100, %f99;
	add.f32 	%f102, %f101, 0fCB40007F;
	neg.f32 	%f103, %f102;
	fma.rn.f32 	%f104, %f96, 0f3FB8AA3B, %f103;
	fma.rn.f32 	%f105, %f96, 0f32A57060, %f104;
	mov.b32 	%r37, %f101;
	shl.b32 	%r38, %r37, 23;
	mov.b32 	%f106, %r38;
	ex2.approx.ftz.f32 	%f107, %f105;
	mul.f32 	%f108, %f107, %f106;
	div.rn.f32 	%f109, %f108, %f20;
	add.s64 	%rd20, %rd8, %rd18;
	st.global.f32 	[%rd20], %f109;
	add.s32 	%r46, %r46, %r23;
	setp.lt.s32 	%p45, %r46, %r26;
	@%p45 bra 	$L__BB8_25;
$L__BB8_26:
	ret;

}
	// .globl	_Z30softmax_cross_entropy_backwardPfS_S_i
.visible .entry _Z30softmax_cross_entropy_backwardPfS_S_i(
	.param .u64 .ptr .align 1 _Z30softmax_cross_entropy_backwardPfS_S_i_param_0,
	.param .u64 .ptr .align 1 _Z30softmax_cross_entropy_backwardPfS_S_i_param_1,
	.param .u64 .ptr .align 1 _Z30softmax_cross_entropy_backwardPfS_S_i_param_2,
	.param .u32 _Z30softmax_cross_entropy_backwardPfS_S_i_param_3
)
{
	.reg .pred 	%p<2>;
	.reg .b32 	%r<3>;
	.reg .b32 	%f<4>;
	.reg .b64 	%rd<11>;

	ld.param.u64 	%rd1, [_Z30softmax_cross_entropy_backwardPfS_S_i_param_0];
	ld.param.u64 	%rd2, [_Z30softmax_cross_entropy_backwardPfS_S_i_param_1];
	ld.param.u64 	%rd3, [_Z30softmax_cross_entropy_backwardPfS_S_i_param_2];
	ld.param.u32 	%r2, [_Z30softmax_cross_entropy_backwardPfS_S_i_param_3];
	mov.u32 	%r1, %tid.x;
	setp.ge.s32 	%p1, %r1, %r2;
	@%p1 bra 	$L__BB9_2;
	cvta.to.global.u64 	%rd4, %rd1;
	cvta.to.global.u64 	%rd5, %rd2;
	cvta.to.global.u64 	%rd6, %rd3;
	mul.wide.u32 	%rd7, %r1, 4;
	add.s64 	%rd8, %rd4, %rd7;
	ld.global.f32 	%f1, [%rd8];
	add.s64 	%rd9, %rd5, %rd7;
	ld.global.f32 	%f2, [%rd9];
	sub.f32 	%f3, %f1, %f2;
	add.s64 	%rd10, %rd6, %rd7;
	st.global.f32 	[%rd10], %f3;
$L__BB9_2:
	ret;

}
	// .globl	_Z13outer_productPfS_S_ii
.visible .entry _Z13outer_productPfS_S_ii(
	.param .u64 .ptr .align 1 _Z13outer_productPfS_S_ii_param_0,
	.param .u64 .ptr .align 1 _Z13outer_productPfS_S_ii_param_1,
	.param .u64 .ptr .align 1 _Z13outer_productPfS_S_ii_param_2,
	.param .u32 _Z13outer_productPfS_S_ii_param_3,
	.param .u32 _Z13outer_productPfS_S_ii_param_4
)
{
	.reg .pred 	%p<4>;
	.reg .b32 	%r<12>;
	.reg .b32 	%f<4>;
	.reg .b64 	%rd<13>;

	ld.param.u64 	%rd1, [_Z13outer_productPfS_S_ii_param_0];
	ld.param.u64 	%rd2, [_Z13outer_productPfS_S_ii_param_1];
	ld.param.u64 	%rd3, [_Z13outer_productPfS_S_ii_param_2];
	ld.param.u32 	%r4, [_Z13outer_productPfS_S_ii_param_3];
	ld.param.u32 	%r3, [_Z13outer_productPfS_S_ii_param_4];
	mov.u32 	%r5, %ctaid.y;
	mov.u32 	%r6, %ntid.y;
	mov.u32 	%r7, %tid.y;
	mad.lo.s32 	%r1, %r5, %r6, %r7;
	mov.u32 	%r8, %ctaid.x;
	mov.u32 	%r9, %ntid.x;
	mov.u32 	%r10, %tid.x;
	mad.lo.s32 	%r2, %r8, %r9, %r10;
	setp.ge.s32 	%p1, %r1, %r4;
	setp.ge.s32 	%p2, %r2, %r3;
	or.pred  	%p3, %p1, %p2;
	@%p3 bra 	$L__BB10_2;
	cvta.to.global.u64 	%rd4, %rd1;
	cvta.to.global.u64 	%rd5, %rd2;
	cvta.to.global.u64 	%rd6, %rd3;
	mul.wide.u32 	%rd7, %r1, 4;
	add.s64 	%rd8, %rd4, %rd7;
	ld.global.f32 	%f1, [%rd8];
	mul.wide.s32 	%rd9, %r2, 4;
	add.s64 	%rd10, %rd5, %rd9;
	ld.global.f32 	%f2, [%rd10];
	mul.f32 	%f3, %f1, %f2;
	mad.lo.s32 	%r11, %r3, %r1, %r2;
	mul.wide.s32 	%rd11, %r11, 4;
	add.s64 	%rd12, %rd6, %rd11;
	st.global.f32 	[%rd12], %f3;
$L__BB10_2:
	ret;

}
	// .globl	_Z13relu_backwardPfS_S_i
.visible .entry _Z13relu_backwardPfS_S_i(
	.param .u64 .ptr .align 1 _Z13relu_backwardPfS_S_i_param_0,
	.param .u64 .ptr .align 1 _Z13relu_backwardPfS_S_i_param_1,
	.param .u64 .ptr .align 1 _Z13relu_backwardPfS_S_i_param_2,
	.param .u32 _Z13relu_backwardPfS_S_i_param_3
)
{
	.reg .pred 	%p<3>;
	.reg .b32 	%r<6>;
	.reg .b32 	%f<6>;
	.reg .b64 	%rd<13>;

	ld.param.u64 	%rd1, [_Z13relu_backwardPfS_S_i_param_0];
	ld.param.u64 	%rd2, [_Z13relu_backwardPfS_S_i_param_1];
	ld.param.u64 	%rd3, [_Z13relu_backwardPfS_S_i_param_2];
	ld.param.u32 	%r2, [_Z13relu_backwardPfS_S_i_param_3];
	mov.u32 	%r3, %ctaid.x;
	mov.u32 	%r4, %ntid.x;
	mov.u32 	%r5, %tid.x;
	mad.lo.s32 	%r1, %r3, %r4, %r5;
	setp.ge.s32 	%p1, %r1, %r2;
	@%p1 bra 	$L__BB11_4;
	cvta.to.global.u64 	%rd4, %rd1;
	mul.wide.s32 	%rd5, %r1, 4;
	add.s64 	%rd6, %rd4, %rd5;
	ld.global.f32 	%f4, [%rd6];
	setp.leu.f32 	%p2, %f4, 0f00000000;
	mov.f32 	%f5, 0f00000000;
	@%p2 bra 	$L__BB11_3;
	cvta.to.global.u64 	%rd7, %rd2;
	add.s64 	%rd9, %rd7, %rd5;
	ld.global.f32 	%f5, [%rd9];
$L__BB11_3:
	cvta.to.global.u64 	%rd10, %rd3;
	add.s64 	%rd12, %rd10, %rd5;
	st.global.f32 	[%rd12], %f5;
$L__BB11_4:
	ret;

}
	// .globl	_Z17max_pool_backwardPfPiS_i
.visible .entry _Z17max_pool_backwardPfPiS_i(
	.param .u64 .ptr .align 1 _Z17max_pool_backwardPfPiS_i_param_0,
	.param .u64 .ptr .align 1 _Z17max_pool_backwardPfPiS_i_param_1,
	.param .u64 .ptr .align 1 _Z17max_pool_backwardPfPiS_i_param_2,
	.param .u32 _Z17max_pool_backwardPfPiS_i_param_3
)
{
	.reg .pred 	%p<2>;
	.reg .b32 	%r<7>;
	.reg .b32 	%f<2>;
	.reg .b64 	%rd<12>;

	ld.param.u64 	%rd1, [_Z17max_pool_backwardPfPiS_i_param_0];
	ld.param.u64 	%rd2, [_Z17max_pool_backwardPfPiS_i_param_1];
	ld.param.u64 	%rd3, [_Z17max_pool_backwardPfPiS_i_param_2];
	ld.param.u32 	%r2, [_Z17max_pool_backwardPfPiS_i_param_3];
	mov.u32 	%r3, %ctaid.x;
	mov.u32 	%r4, %ntid.x;
	mov.u32 	%r5, %tid.x;
	mad.lo.s32 	%r1, %r3, %r4, %r5;
	setp.ge.s32 	%p1, %r1, %r2;
	@%p1 bra 	$L__BB12_2;
	cvta.to.global.u64 	%rd4, %rd2;
	cvta.to.global.u64 	%rd5, %rd1;
	cvta.to.global.u64 	%rd6, %rd3;
	mul.wide.s32 	%rd7, %r1, 4;
	add.s64 	%rd8, %rd4, %rd7;
	ld.global.u32 	%r6, [%rd8];
	add.s64 	%rd9, %rd5, %rd7;
	ld.global.f32 	%f1, [%rd9];
	mul.wide.s32 	%rd10, %r6, 4;
	add.s64 	%rd11, %rd6, %rd10;
	st.global.f32 	[%rd11], %f1;
$L__BB12_2:
	ret;

}
	// .globl	_Z10sgd_updatePfS_fi
.visible .entry _Z10sgd_updatePfS_fi(
	.param .u64 .ptr .align 1 _Z10sgd_updatePfS_fi_param_0,
	.param .u64 .ptr .align 1 _Z10sgd_updatePfS_fi_param_1,
	.param .f32 _Z10sgd_updatePfS_fi_param_2,
	.param .u32 _Z10sgd_updatePfS_fi_param_3
)
{
	.reg .pred 	%p<2>;
	.reg .b32 	%r<6>;
	.reg .b32 	%f<6>;
	.reg .b64 	%rd<8>;

	ld.param.u64 	%rd1, [_Z10sgd_updatePfS_fi_param_0];
	ld.param.u64 	%rd2, [_Z10sgd_updatePfS_fi_param_1];
	ld.param.f32 	%f1, [_Z10sgd_updatePfS_fi_param_2];
	ld.param.u32 	%r2, [_Z10sgd_updatePfS_fi_param_3];
	mov.u32 	%r3, %ctaid.x;
	mov.u32 	%r4, %ntid.x;
	mov.u32 	%r5, %tid.x;
	mad.lo.s32 	%r1, %r3, %r4, %r5;
	setp.ge.s32 	%p1, %r1, %r2;
	@%p1 bra 	$L__BB13_2;
	cvta.to.global.u64 	%rd3, %rd2;
	cvta.to.global.u64 	%rd4, %rd1;
	mul.wide.s32 	%rd5, %r1, 4;
	add.s64 	%rd6, %rd3, %rd5;
	ld.global.f32 	%f2, [%rd6];
	mul.f32 	%f3, %f1, %f2;
	add.s64 	%rd7, %rd4, %rd5;
	ld.global.f32 	%f4, [%rd7];
	sub.f32 	%f5, %f4, %f3;
	st.global.f32 	[%rd7], %f5;
$L__BB13_2:
	ret;

}
	// .globl	_Z23tensor_elementwise_multPfS_S_i
.visible .entry _Z23tensor_elementwise_multPfS_S_i(
	.param .u64 .ptr .align 1 _Z23tensor_elementwise_multPfS_S_i_param_0,
	.param .u64 .ptr .align 1 _Z23tensor_elementwise_multPfS_S_i_param_1,
	.param .u64 .ptr .align 1 _Z23tensor_elementwise_multPfS_S_i_param_2,
	.param .u32 _Z23tensor_elementwise_multPfS_S_i_param_3
)
{
	.reg .pred 	%p<2>;
	.reg .b32 	%r<6>;
	.reg .b32 	%f<4>;
	.reg .b64 	%rd<11>;

	ld.param.u64 	%rd1, [_Z23tensor_elementwise_multPfS_S_i_param_0];
	ld.param.u64 	%rd2, [_Z23tensor_elementwise_multPfS_S_i_param_1];
	ld.param.u64 	%rd3, [_Z23tensor_elementwise_multPfS_S_i_param_2];
	ld.param.u32 	%r2, [_Z23tensor_elementwise_multPfS_S_i_param_3];
	mov.u32 	%r3, %ctaid.x;
	mov.u32 	%r4, %ntid.x;
	mov.u32 	%r5, %tid.x;
	mad.lo.s32 	%r1, %r3, %r4, %r5;
	setp.ge.s32 	%p1, %r1, %r2;
	@%p1 bra 	$L__BB14_2;
	cvta.to.global.u64 	%rd4, %rd1;
	cvta.to.global.u64 	%rd5, %rd2;
	cvta.to.global.u64 	%rd6, %rd3;
	mul.wide.s32 	%rd7, %r1, 4;
	add.s64 	%rd8, %rd4, %rd7;
	ld.global.f32 	%f1, [%rd8];
	add.s64 	%rd9, %rd5, %rd7;
	ld.global.f32 	%f2, [%rd9];
	mul.f32 	%f3, %f1, %f2;
	add.s64 	%rd10, %rd6, %rd7;
	st.global.f32 	[%rd10], %f3;
$L__BB14_2:
	ret;

}
	// .globl	_Z16transpose_kernelPfS_ii
.visible .entry _Z16transpose_kernelPfS_ii(
	.param .u64 .ptr .align 1 _Z16transpose_kernelPfS_ii_param_0,
	.param .u64 .ptr .align 1 _Z16transpose_kernelPfS_ii_param_1,
	.param .u32 _Z16transpose_kernelPfS_ii_param_2,
	.param .u32 _Z16transpose_kernelPfS_ii_param_3
)
{
	.reg .pred 	%p<2>;
	.reg .b32 	%r<12>;
	.reg .b32 	%f<2>;
	.reg .b64 	%rd<9>;

	ld.param.u64 	%rd1, [_Z16transpose_kernelPfS_ii_param_0];
	ld.param.u64 	%rd2, [_Z16transpose_kernelPfS_ii_param_1];
	ld.param.u32 	%r2, [_Z16transpose_kernelPfS_ii_param_2];
	ld.param.u32 	%r3, [_Z16transpose_kernelPfS_ii_param_3];
	mov.u32 	%r4, %ctaid.x;
	mov.u32 	%r5, %ntid.x;
	mov.u32 	%r6, %tid.x;
	mad.lo.s32 	%r1, %r4, %r5, %r6;
	mul.lo.s32 	%r7, %r3, %r2;
	setp.ge.s32 	%p1, %r1, %r7;
	@%p1 bra 	$L__BB15_2;
	cvta.to.global.u64 	%rd3, %rd1;
	cvta.to.global.u64 	%rd4, %rd2;
	div.s32 	%r8, %r1, %r3;
	mul.lo.s32 	%r9, %r8, %r3;
	sub.s32 	%r10, %r1, %r9;
	mul.wide.s32 	%rd5, %r1, 4;
	add.s64 	%rd6, %rd3, %rd5;
	ld.global.f32 	%f1, [%rd6];
	mad.lo.s32 	%r11, %r10, %r2, %r8;
	mul.wide.s32 	%rd7, %r11, 4;
	add.s64 	%rd8, %rd4, %rd7;
	st.global.f32 	[%rd8], %f1;
$L__BB15_2:
	ret;

}
	// .globl	_Z23convolution3d_1d_launchPfS_S_iiiiiiii
.visible .entry _Z23convolution3d_1d_launchPfS_S_iiiiiiii(
	.param .u64 .ptr .align 1 _Z23convolution3d_1d_launchPfS_S_iiiiiiii_param_0,
	.param .u64 .ptr .align 1 _Z23convolution3d_1d_launchPfS_S_iiiiiiii_param_1,
	.param .u64 .ptr .align 1 _Z23convolution3d_1d_launchPfS_S_iiiiiiii_param_2,
	.param .u32 _Z23convolution3d_1d_launchPfS_S_iiiiiiii_param_3,
	.param .u32 _Z23convolution3d_1d_launchPfS_S_iiiiiiii_param_4,
	.param .u32 _Z23convolution3d_1d_launchPfS_S_iiiiiiii_param_5,
	.param .u32 _Z23convolution3d_1d_launchPfS_S_iiiiiiii_param_6,
	.param .u32 _Z23convolution3d_1d_launchPfS_S_iiiiiiii_param_7,
	.param .u32 _Z23convolution3d_1d_launchPfS_S_iiiiiiii_param_8,
	.param .u32 _Z23convolution3d_1d_launchPfS_S_iiiiiiii_param_9,
	.param .u32 _Z23convolution3d_1d_launchPfS_S_iiiiiiii_param_10
)
{
	.reg .pred 	%p<58>;
	.reg .b32 	%r<82>;
	.reg .b32 	%f<103>;
	.reg .b64 	%rd<83>;

	ld.param.u64 	%rd10, [_Z23convolution3d_1d_launchPfS_S_iiiiiiii_param_0];
	ld.param.u64 	%rd11, [_Z23convolution3d_1d_launchPfS_S_iiiiiiii_param_2];
	ld.param.u32 	%r30, [_Z23convolution3d_1d_launchPfS_S_iiiiiiii_param_3];
	ld.param.u32 	%r31, [_Z23convolution3d_1d_launchPfS_S_iiiiiiii_param_4];
	ld.param.u32 	%r32, [_Z23convolution3d_1d_launchPfS_S_iiiiiiii_param_5];
	ld.param.u32 	%r33, [_Z23convolution3d_1d_launchPfS_S_iiiiiiii_param_6];
	ld.param.u32 	%r34, [_Z23convolution3d_1d_launchPfS_S_iiiiiiii_param_7];
	ld.param.u32 	%r35, [_Z23convolution3d_1d_launchPfS_S_iiiiiiii_param_8];
	ld.param.u32 	%r36, [_Z23convolution3d_1d_launchPfS_S_iiiiiiii_param_9];
	ld.param.u32 	%r37, [_Z23convolution3d_1d_launchPfS_S_iiiiiiii_param_10];
	cvta.to.global.u64 	%rd1, %rd11;
	cvta.to.global.u64 	%rd2, %rd10;
	mov.u32 	%r38, %ctaid.x;
	mov.u32 	%r39, %ntid.x;
	mov.u32 	%r40, %tid.x;
	mad.lo.s32 	%r1, %r38, %r39, %r40;
	mul.lo.s32 	%r2, %r33, %r32;
	mul.lo.s32 	%r41, %r2, %r37;
	setp.ge.s32 	%p1, %r1, %r41;
	mov.f32 	%f81, 0f00000000;
	@%p1 bra 	$L__BB16_48;
	div.s32 	%r3, %r1, %r2;
	mul.lo.s32 	%r42, %r3, %r2;
	sub.s32 	%r43, %r1, %r42;
	div.s32 	%r4, %r43, %r33;
	mul.lo.s32 	%r44, %r4, %r33;
	sub.s32 	%r5, %r43, %r44;
	setp.lt.s32 	%p2, %r36, 1;
	@%p2 bra 	$L__BB16_47;
	min.s32 	%r45, %r34, %r35;
	setp.lt.s32 	%p3, %r45, 1;
	@%p3 bra 	$L__BB16_47;
	and.b32  	%r6, %r35, 7;
	and.b32  	%r7, %r35, 3;
	and.b32  	%r8, %r35, 2147483640;
	and.b32  	%r9, %r35, 1;
	mul.lo.s32 	%r10, %r35, %r34;
	mul.lo.s32 	%r11, %r31, %r30;
	mov.f32 	%f81, 0f00000000;
	mov.b32 	%r76, 0;
	cvt.s64.s32 	%rd59, %r5;
$L__BB16_4:
	mul.lo.s32 	%r48, %r11, %r76;
	cvt.s64.s32 	%rd3, %r48;
	mad.lo.s32 	%r49, %r3, %r36, %r76;
	mul.lo.s32 	%r50, %r10, %r49;
	cvt.s64.s32 	%rd4, %r50;
	mov.b32 	%r77, 0;
$L__BB16_5:
	setp.lt.u32 	%p4, %r35, 8;
	add.s32 	%r14, %r77, %r4;
	mul.lo.s32 	%r15, %r14, %r31;
	mul.lo.s32 	%r16, %r77, %r35;
	mov.b32 	%r80, 0;
	@%p4 bra 	$L__BB16_24;
	mov.b32 	%r78, 0;
$L__BB16_7:
	.pragma "nounroll";
	setp.ge.s32 	%p5, %r14, %r30;
	add.s32 	%r18, %r78, %r5;
	setp.ge.s32 	%p6, %r18, %r31;
	or.pred  	%p7, %p5, %p6;
	@%p7 bra 	$L__BB16_9;
	add.s32 	%r53, %r18, %r15;
	cvt.s64.s32 	%rd12, %r53;
	add.s64 	%rd13, %rd12, %rd3;
	shl.b64 	%rd14, %rd13, 2;
	add.s64 	%rd15, %rd2, %rd14;
	ld.global.f32 	%f45, [%rd15];
	add.s32 	%r54, %r78, %r16;
	cvt.u64.u32 	%rd16, %r54;
	add.s64 	%rd17, %rd16, %rd4;
	shl.b64 	%rd18, %rd17, 2;
	add.s64 	%rd19, %rd1, %rd18;
	ld.global.f32 	%f46, [%rd19];
	fma.rn.f32 	%f81, %f45, %f46, %f81;
$L__BB16_9:
	add.s32 	%r55, %r18, 1;
	setp.ge.s32 	%p9, %r55, %r31;
	cvt.s64.s32 	%rd20, %r5;
	cvt.s64.s32 	%rd21, %r78;
	cvt.s64.s32 	%rd22, %r15;
	add.s64 	%rd23, %rd21, %rd20;
	add.s64 	%rd24, %rd23, %rd22;
	add.s64 	%rd25, %rd24, %rd3;
	shl.b64 	%rd26, %rd25, 2;
	add.s64 	%rd5, %rd2, %rd26;
	cvt.u64.u32 	%rd27, %r16;
	add.s64 	%rd28, %rd21, %rd27;
	add.s64 	%rd29, %rd28, %rd4;
	shl.b64 	%rd30, %rd29, 2;
	add.s64 	%rd6, %rd1, %rd30;
	or.pred  	%p10, %p5, %p9;
	@%p10 bra 	$L__BB16_11;
	ld.global.f32 	%f47, [%rd5+4];
	ld.global.f32 	%f48, [%rd6+4];
	fma.rn.f32 	%f81, %f47, %f48, %f81;
$L__BB16_11:
	add.s32 	%r56, %r18, 2;
	setp.ge.s32 	%p12, %r56, %r31;
	or.pred  	%p13, %p5, %p12;
	@%p13 bra 	$L__BB16_13;
	ld.global.f32 	%f49, [%rd5+8];
	ld.global.f32 	%f50, [%rd6+8];
	fma.rn.f32 	%f81, %f49, %f50, %f81;
$L__BB16_13:
	add.s32 	%r57, %r18, 3;
	setp.ge.s32 	%p15, %r57, %r31;
	or.pred  	%p16, %p5, %p15;
	@%p16 bra 	$L__BB16_15;
	ld.global.f32 	%f51, [%rd5+12];
	ld.global.f32 	%f52, [%rd6+12];
	fma.rn.f32 	%f81, %f51, %f52, %f81;
$L__BB16_15:
	add.s32 	%r58, %r18, 4;
	setp.ge.s32 	%p18, %r58, %r31;
	or.pred  	%p19, %p5, %p18;
	@%p19 bra 	$L__BB16_17;
	ld.global.f32 	%f53, [%rd5+16];
	ld.global.f32 	%f54, [%rd6+16];
	fma.rn.f32 	%f81, %f53, %f54, %f81;
$L__BB16_17:
	add.s32 	%r59, %r18, 5;
	setp.ge.s32 	%p21, %r59, %r31;
	or.pred  	%p22, %p5, %p21;
	@%p22 bra 	$L__BB16_19;
	ld.global.f32 	%f55, [%rd5+20];
	ld.global.f32 	%f56, [%rd6+20];
	fma.rn.f32 	%f81, %f55, %f56, %f81;
$L__BB16_19:
	add.s32 	%r60, %r18, 6;
	setp.ge.s32 	%p24, %r60, %r31;
	or.pred  	%p25, %p5, %p24;
	@%p25 bra 	$L__BB16_21;
	ld.global.f32 	%f57, [%rd5+24];
	ld.global.f32 	%f58, [%rd6+24];
	fma.rn.f32 	%f81, %f57, %f58, %f81;
$L__BB16_21:
	add.s32 	%r61, %r18, 7;
	setp.ge.s32 	%p27, %r61, %r31;
	or.pred  	%p28, %p5, %p27;
	@%p28 bra 	$L__BB16_23;
	ld.global.f32 	%f59, [%rd5+28];
	ld.global.f32 	%f60, [%rd6+28];
	fma.rn.f32 	%f81, %f59, %f60, %f81;
$L__BB16_23:
	add.s32 	%r78, %r78, 8;
	setp.ne.s32 	%p29, %r78, %r8;
	mov.u32 	%r80, %r8;
	@%p29 bra 	$L__BB16_7;
$L__BB16_24:
	setp.eq.s32 	%p30, %r6, 0;
	@%p30 bra 	$L__BB16_45;
	add.s32 	%r62, %r6, -1;
	setp.lt.u32 	%p31, %r62, 3;
	@%p31 bra 	$L__BB16_35;
	setp.ge.s32 	%p32, %r14, %r30;
	add.s32 	%r21, %r80, %r5;
	setp.ge.s32 	%p33, %r21, %r31;
	or.pred  	%p34, %p32, %p33;
	@%p34 bra 	$L__BB16_28;
	add.s32 	%r64, %r21, %r15;
	cvt.s64.s32 	%rd31, %r64;
	add.s64 	%rd32, %rd31, %rd3;
	shl.b64 	%rd33, %rd32, 2;
	add.s64 	%rd34, %rd2, %rd33;
	ld.global.f32 	%f62, [%rd34];
	add.s32 	%r65, %r80, %r16;
	cvt.u64.u32 	%rd35, %r65;
	add.s64 	%rd36, %rd35, %rd4;
	shl.b64 	%rd37, %rd36, 2;
	add.s64 	%rd38, %rd1, %rd37;
	ld.global.f32 	%f63, [%rd38];
	fma.rn.f32 	%f81, %f62, %f63, %f81;
$L__BB16_28:
	add.s32 	%r66, %r21, 1;
	setp.ge.s32 	%p36, %r66, %r31;
	cvt.u64.u32 	%rd40, %r80;
	cvt.s64.s32 	%rd41, %r15;
	add.s64 	%rd42, %rd40, %rd59;
	add.s64 	%rd43, %rd42, %rd41;
	add.s64 	%rd44, %rd43, %rd3;
	shl.b64 	%rd45, %rd44, 2;
	add.s64 	%rd7, %rd2, %rd45;
	cvt.u64.u32 	%rd46, %r16;
	add.s64 	%rd47, %rd40, %rd46;
	add.s64 	%rd48, %rd47, %rd4;
	shl.b64 	%rd49, %rd48, 2;
	add.s64 	%rd8, %rd1, %rd49;
	or.pred  	%p37, %p32, %p36;
	@%p37 bra 	$L__BB16_30;
	ld.global.f32 	%f64, [%rd7+4];
	ld.global.f32 	%f65, [%rd8+4];
	fma.rn.f32 	%f81, %f64, %f65, %f81;
$L__BB16_30:
	add.s32 	%r67, %r21, 2;
	setp.ge.s32 	%p39, %r67, %r31;
	or.pred  	%p40, %p32, %p39;
	@%p40 bra 	$L__BB16_32;
	ld.global.f32 	%f66, [%rd7+8];
	ld.global.f32 	%f67, [%rd8+8];
	fma.rn.f32 	%f81, %f66, %f67, %f81;
$L__BB16_32:
	add.s32 	%r68, %r21, 3;
	setp.ge.s32 	%p42, %r68, %r31;
	or.pred  	%p43, %p32, %p42;
	@%p43 bra 	$L__BB16_34;
	ld.global.f32 	%f68, [%rd7+12];
	ld.global.f32 	%f69, [%rd8+12];
	fma.rn.f32 	%f81, %f68, %f69, %f81;
$L__BB16_34:
	add.s32 	%r80, %r80, 4;
$L__BB16_35:
	setp.eq.s32 	%p44, %r7, 0;
	@%p44 bra 	$L__BB16_45;
	setp.eq.s32 	%p45, %r7, 1;
	@%p45 bra 	$L__BB16_42;
	setp.ge.s32 	%p46, %r14, %r30;
	add.s32 	%r24, %r80, %r5;
	setp.ge.s32 	%p47, %r24, %r31;
	or.pred  	%p48, %p46, %p47;
	@%p48 bra 	$L__BB16_39;
	add.s32 	%r69, %r24, %r15;
	cvt.s64.s32 	%rd50, %r69;
	add.s64 	%rd51, %rd50, %rd3;
	shl.b64 	%rd52, %rd51, 2;
	add.s64 	%rd53, %rd2, %rd52;
	ld.global.f32 	%f71, [%rd53];
	add.s32 	%r70, %r80, %r16;
	cvt.u64.u32 	%rd54, %r70;
	add.s64 	%rd55, %rd54, %rd4;
	shl.b64 	%rd56, %rd55, 2;
	add.s64 	%rd57, %rd1, %rd56;
	ld.global.f32 	%f72, [%rd57];
	fma.rn.f32 	%f81, %f71, %f72, %f81;
$L__BB16_39:
	add.s32 	%r71, %r24, 1;
	setp.ge.s32 	%p50, %r71, %r31;
	or.pred  	%p51, %p46, %p50;
	@%p51 bra 	$L__BB16_41;
	cvt.s64.s32 	%rd58, %r15;
	cvt.s64.s32 	%rd60, %r80;
	add.s64 	%rd61, %rd60, %rd59;
	add.s64 	%rd62, %rd61, %rd58;
	add.s64 	%rd63, %rd62, %rd3;
	shl.b64 	%rd64, %rd63, 2;
	add.s64 	%rd65, %rd2, %rd64;
	ld.global.f32 	%f73, [%rd65+4];
	cvt.u64.u32 	%rd66, %r16;
	add.s64 	%rd67, %rd60, %rd66;
	add.s64 	%rd68, %rd67, %rd4;
	shl.b64 	%rd69, %rd68, 2;
	add.s64 	%rd70, %rd1, %rd69;
	ld.global.f32 	%f74, [%rd70+4];
	fma.rn.f32 	%f81, %f73, %f74, %f81;
$L__BB16_41:
	add.s32 	%r80, %r80, 2;
$L__BB16_42:
	setp.eq.s32 	%p52, %r9, 0;
	@%p52 bra 	$L__BB16_45;
	setp.ge.s32 	%p53, %r14, %r30;
	add.s32 	%r27, %r80, %r5;
	setp.ge.s32 	%p54, %r27, %r31;
	or.pred  	%p55, %p53, %p54;
	@%p55 bra 	$L__BB16_45;
	add.s32 	%r72, %r27, %r15;
	cvt.s64.s32 	%rd71, %r72;
	add.s64 	%rd72, %rd71, %rd3;
	shl.b64 	%rd73, %rd72, 2;
	add.s64 	%rd74, %rd2, %rd73;
	ld.global.f32 	%f75, [%rd74];
	add.s32 	%r73, %r80, %r16;
	cvt.u64.u32 	%rd75, %r73;
	add.s64 	%rd76, %rd75, %rd4;
	shl.b64 	%rd77, %rd76, 2;
	add.s64 	%rd78, %rd1, %rd77;
	ld.global.f32 	%f76, [%rd78];
	fma.rn.f32 	%f81, %f75, %f76, %f81;
$L__BB16_45:
	add.s32 	%r77, %r77, 1;
	setp.ne.s32 	%p56, %r77, %r34;
	@%p56 bra 	$L__BB16_5;
	add.s32 	%r76, %r76, 1;
	setp.ne.s32 	%p57, %r76, %r36;
	@%p57 bra 	$L__BB16_4;
$L__BB16_47:
	ld.param.u64 	%rd82, [_Z23convolution3d_1d_launchPfS_S_iiiiiiii_param_1];
	mad.lo.s32 	%r74, %r3, %r32, %r4;
	mad.lo.s32 	%r75, %r74, %r33, %r5;
	cvta.to.global.u64 	%rd79, %rd82;
	mul.wide.s32 	%rd80, %r75, 4;
	add.s64 	%rd81, %rd79, %rd80;
	st.global.f32 	[%rd81], %f81;
$L__BB16_48:
	ret;

}


// ===== COMPILED SASS (sm_100) =====

	.target	sm_100

	.elftype	@"ET_EXEC"


//--------------------- .note.nv.tkinfo           --------------------------
	.section	.note.nv.tkinfo,"",@"SHT_NOTE"
	.sectionflags	@"SHF_NOTE_NV_TKINFO"
	.tkinfo
        /*0018*/ 	.word	0x00000002
        /*0030*/ 	.string	""
        /*0030*/ 	.string	"ptxas"
        /*0030*/ 	.string	"Cuda compilation tools, release 13.0, V13.0.88"
        /*0030*/ 	.string	"Build cuda_13.0.r13.0/compiler.36424714_0"
        /*0030*/ 	.string	"-arch sm_100 -m 64 "



//--------------------- .note.nv.cuinfo           --------------------------
	.section	.note.nv.cuinfo,"",@"SHT_NOTE"
	.sectionflags	@"SHF_NOTE_NV_CUINFO"
        /*0018*/ 	.short	0x0002
        /*001a*/ 	.short	0x0064
        /*001c*/ 	.short	0x0082
	.zero		2


//--------------------- .nv.info                  --------------------------
	.section	.nv.info,"",@"SHT_CUDA_INFO"
	.align	4


	//----- nvinfo : EIATTR_REGCOUNT
	.align		4
        /*0000*/ 	.byte	0x04, 0x2f
        /*0002*/ 	.short	(.L_1 - .L_0)
	.align		4
.L_0:
        /*0004*/ 	.word	index@(_Z11convolutionPfS_S_iiiiiiii)
        /*0008*/ 	.word	0x00000020


	//----- nvinfo : EIATTR_FRAME_SIZE
	.align		4
.L_1:
        /*000c*/ 	.byte	0x04, 0x11
        /*000e*/ 	.short	(.L_3 - .L_2)
	.align		4
.L_2:
        /*0010*/ 	.word	index@(_Z11convolutionPfS_S_iiiiiiii)
        /*0014*/ 	.word	0x00000000


	//----- nvinfo : EIATTR_REGCOUNT
	.align		4
.L_3:
        /*0018*/ 	.byte	0x04, 0x2f
        /*001a*/ 	.short	(.L_5 - .L_4)
	.align		4
.L_4:
        /*001c*/ 	.word	index@(_Z13convolution3dPfS_S_iiiiiiii)
        /*0020*/ 	.word	0x0000001e


	//----- nvinfo : EIATTR_FRAME_SIZE
	.align		4
.L_5:
        /*0024*/ 	.byte	0x04, 0x11
        /*0026*/ 	.short	(.L_7 - .L_6)
	.align		4
.L_6:
        /*0028*/ 	.word	index@(_Z13convolution3dPfS_S_iiiiiiii)
        /*002c*/ 	.word	0x00000000


	//----- nvinfo : EIATTR_REGCOUNT
	.align		4
.L_7:
        /*0030*/ 	.byte	0x04, 0x2f
        /*0032*/ 	.short	(.L_9 - .L_8)
	.align		4
.L_8:
        /*0034*/ 	.word	index@(_Z10max_pool2dPfS_iiiii)
        /*0038*/ 	.word	0x00000014


	//----- nvinfo : EIATTR_FRAME_SIZE
	.align		4
.L_9:
        /*003c*/ 	.byte	0x04, 0x11
        /*003e*/ 	.short	(.L_11 - .L_10)
	.align		4
.L_10:
        /*0040*/ 	.word	index@(_Z10max_pool2dPfS_iiiii)
        /*0044*/ 	.word	0x00000000


	//----- nvinfo : EIATTR_REGCOUNT
	.align		4
.L_11:
        /*0048*/ 	.byte	0x04, 0x2f
        /*004a*/ 	.short	(.L_13 - .L_12)
	.align		4
.L_12:
        /*004c*/ 	.word	index@(_Z11relu_kernelPfiii)
        /*0050*/ 	.word	0x00000008


	//----- nvinfo : EIATTR_FRAME_SIZE
	.align		4
.L_13:
        /*0054*/ 	.byte	0x04, 0x11
        /*0056*/ 	.short	(.L_15 - .L_14)
	.align		4
.L_14:
        /*0058*/ 	.word	index@(_Z11relu_kernelPfiii)
        /*005c*/ 	.word	0x00000000


	//----- nvinfo : EIATTR_REGCOUNT
	.align		4
.L_15:
        /*0060*/ 	.byte	0x04, 0x2f
        /*0062*/ 	.short	(.L_17 - .L_16)
	.align		4
.L_16:
        /*0064*/ 	.word	index@(_Z11relu_kernelPfi)
        /*0068*/ 	.word	0x00000008


	//----- nvinfo : EIATTR_FRAME_SIZE
	.align		4
.L_17:
        /*006c*/ 	.byte	0x04, 0x11
        /*006e*/ 	.short	(.L_19 - .L_18)
	.align		4
.L_18:
        /*0070*/ 	.word	index@(_Z11relu_kernelPfi)
        /*0074*/ 	.word	0x00000000


	//----- nvinfo : EIATTR_REGCOUNT
	.align		4
.L_19:
        /*0078*/ 	.byte	0x04, 0x2f
        /*007a*/ 	.short	(.L_21 - .L_20)
	.align		4
.L_20:
        /*007c*/ 	.word	index@(_Z5sgemmPfS_S_iiiiii)
        /*0080*/ 	.word	0x00000020


	//----- nvinfo : EIATTR_FRAME_SIZE
	.align		4
.L_21:
        /*0084*/ 	.byte	0x04, 0x11
        /*0086*/ 	.short	(.L_23 - .L_22)
	.align		4
.L_22:
        /*0088*/ 	.word	index@(_Z5sgemmPfS_S_iiiiii)
        /*008c*/ 	.word	0x00000000


	//----- nvinfo : EIATTR_REGCOUNT
	.align		4
.L_23:
        /*0090*/ 	.byte	0x04, 0x2f
        /*0092*/ 	.short	(.L_25 - .L_24)
	.align		4
.L_24:
        /*0094*/ 	.word	index@(_Z7vec_addPfS_bi)
        /*0098*/ 	.word	0x0000000a


	//----- nvinfo : EIATTR_FRAME_SIZE
	.align		4
.L_25:
        /*009c*/ 	.byte	0x04, 0x11
        /*009e*/ 	.short	(.L_27 - .L_26)
	.align		4
.L_26:
        /*00a0*/ 	.word	index@(_Z7vec_addPfS_bi)
        /*00a4*/ 	.word	0x00000000


	//----- nvinfo : EIATTR_REGCOUNT
	.align		4
.L_27:
        /*00a8*/ 	.byte	0x04, 0x2f
        /*00aa*/ 	.short	(.L_29 - .L_28)
	.align		4
.L_28:
        /*00ac*/ 	.word	index@(_Z7mat_addPfS_S_iibf)
        /*00b0*/ 	.word	0x0000000e


	//----- nvinfo : EIATTR_FRAME_SIZE
	.align		4
.L_29:
        /*00b4*/ 	.byte	0x04, 0x11
        /*00b6*/ 	.short	(.L_31 - .L_30)
	.align		4
.L_30:
        /*00b8*/ 	.word	index@(_Z7mat_addPfS_S_iibf)
        /*00bc*/ 	.word	0x00000000


	//----- nvinfo : EIATTR_REGCOUNT
	.align		4
.L_31:
        /*00c0*/ 	.byte	0x04, 0x2f
        /*00c2*/ 	.short	(.L_33 - .L_32)
	.align		4
.L_32:
        /*00c4*/ 	.word	index@(_Z14softmax_kernelPKfPfi)
        /*00c8*/ 	.word	0x00000020


	//----- nvinfo : EIATTR_FRAME_SIZE
	.align		4
.L_33:
        /*00cc*/ 	.byte	0x04, 0x11
        /*00ce*/ 	.short	(.L_35 - .L_34)
	.align		4
.L_34:
        /*00d0*/ 	.word	index@($__internal_0_$__cuda_sm3x_div_rn_noftz_f32_slowpath)
        /*00d4*/ 	.word	0x00000000


	//----- nvinfo : EIATTR_FRAME_SIZE
	.align		4
.L_35:
        /*00d8*/ 	.byte	0x04, 0x11
        /*00da*/ 	.short	(.L_37 - .L_36)
	.align		4
.L_36:
        /*00dc*/ 	.word	index@(_Z14softmax_kernelPKfPfi)
        /*00e0*/ 	.word	0x00000000


	//----- nvinfo : EIATTR_REGCOUNT
	.align		4
.L_37:
        /*00e4*/ 	.byte	0x04, 0x2f
        /*00e6*/ 	.short	(.L_39 - .L_38)
	.align		4
.L_38:
        /*00e8*/ 	.word	index@(_Z30softmax_cross_entropy_backwardPfS_S_i)
        /*00ec*/ 	.word	0x0000000c


	//----- nvinfo : EIATTR_FRAME_SIZE
	.align		4
.L_39:
        /*00f0*/ 	.byte	0x04, 0x11
        /*00f2*/ 	.short	(.L_41 - .L_40)
	.align		4
.L_40:
        /*00f4*/ 	.word	index@(_Z30softmax_cross_entropy_backwardPfS_S_i)
        /*00f8*/ 	.word	0x00000000


	//----- nvinfo : EIATTR_REGCOUNT
	.align		4
.L_41:
        /*00fc*/ 	.byte	0x04, 0x2f
        /*00fe*/ 	.short	(.L_43 - .L_42)
	.align		4
.L_42:
        /*0100*/ 	.word	index@(_Z13outer_productPfS_S_ii)
        /*0104*/ 	.word	0x0000000c


	//----- nvinfo : EIATTR_FRAME_SIZE
	.align		4
.L_43:
        /*0108*/ 	.byte	0x04, 0x11
        /*010a*/ 	.short	(.L_45 - .L_44)
	.align		4
.L_44:
        /*010c*/ 	.word	index@(_Z13outer_productPfS_S_ii)
        /*0110*/ 	.word	0x00000000


	//----- nvinfo : EIATTR_REGCOUNT
	.align		4
.L_45:
        /*0114*/ 	.byte	0x04, 0x2f
        /*0116*/ 	.short	(.L_47 - .L_46)
	.align		4
.L_46:
        /*0118*/ 	.word	index@(_Z13relu_backwardPfS_S_i)
        /*011c*/ 	.word	0x0000000c


	//----- nvinfo : EIATTR_FRAME_SIZE
	.align		4
.L_47:
        /*0120*/ 	.byte	0x04, 0x11
        /*0122*/ 	.short	(.L_49 - .L_48)
	.align		4
.L_48:
        /*0124*/ 	.word	index@(_Z13relu_backwardPfS_S_i)
        /*0128*/ 	.word	0x00000000


	//----- nvinfo : EIATTR_REGCOUNT
	.align		4
.L_49:
        /*012c*/ 	.byte	0x04, 0x2f
        /*012e*/ 	.short	(.L_51 - .L_50)
	.align		4
.L_50:
        /*0130*/ 	.word	index@(_Z17max_pool_backwardPfPiS_i)
        /*0134*/ 	.word	0x0000000a


	//----- nvinfo : EIATTR_FRAME_SIZE
	.align		4
.L_51:
        /*0138*/ 	.byte	0x04, 0x11
        /*013a*/ 	.short	(.L_53 - .L_52)
	.align		4
.L_52:
        /*013c*/ 	.word	index@(_Z17max_pool_backwardPfPiS_i)
        /*0140*/ 	.word	0x00000000


	//----- nvinfo : EIATTR_REGCOUNT
	.align		4
.L_53:
        /*0144*/ 	.byte	0x04, 0x2f
        /*0146*/ 	.short	(.L_55 - .L_54)
	.align		4
.L_54:
        /*0148*/ 	.word	index@(_Z10sgd_updatePfS_fi)
        /*014c*/ 	.word	0x0000000a


	//----- nvinfo : EIATTR_FRAME_SIZE
	.align		4
.L_55:
        /*0150*/ 	.byte	0x04, 0x11
        /*0152*/ 	.short	(.L_57 - .L_56)
	.align		4
.L_56:
        /*0154*/ 	.word	index@(_Z10sgd_updatePfS_fi)
        /*0158*/ 	.word	0x00000000


	//----- nvinfo : EIATTR_REGCOUNT
	.align		4
.L_57:
        /*015c*/ 	.byte	0x04, 0x2f
        /*015e*/ 	.short	(.L_59 - .L_58)
	.align		4
.L_58:
        /*0160*/ 	.word	index@(_Z23tensor_elementwise_multPfS_S_i)
        /*0164*/ 	.word	0x0000000c


	//----- nvinfo : EIATTR_FRAME_SIZE
	.align		4
.L_59:
        /*0168*/ 	.byte	0x04, 0x11
        /*016a*/ 	.short	(.L_61 - .L_60)
	.align		4
.L_60:
        /*016c*/ 	.word	index@(_Z23tensor_elementwise_multPfS_S_i)
        /*0170*/ 	.word	0x00000000


	//----- nvinfo : EIATTR_REGCOUNT
	.align		4
.L_61:
        /*0174*/ 	.byte	0x04, 0x2f
        /*0176*/ 	.short	(.L_63 - .L_62)
	.align		4
.L_62:
        /*0178*/ 	.word	index@(_Z16transpose_kernelPfS_ii)
        /*017c*/ 	.word	0x00000010


	//----- nvinfo : EIATTR_FRAME_SIZE
	.align		4
.L_63:
        /*0180*/ 	.byte	0x04, 0x11
        /*0182*/ 	.short	(.L_65 - .L_64)
	.align		4
.L_64:
        /*0184*/ 	.word	index@(_Z16transpose_kernelPfS_ii)
        /*0188*/ 	.word	0x00000000


	//----- nvinfo : EIATTR_REGCOUNT
	.align		4
.L_65:
        /*018c*/ 	.byte	0x04, 0x2f
        /*018e*/ 	.short	(.L_67 - .L_66)
	.align		4
.L_66:
        /*0190*/ 	.word	index@(_Z23convolution3d_1d_launchPfS_S_iiiiiiii)
        /*0194*/ 	.word	0x0000001b


	//----- nvinfo : EIATTR_FRAME_SIZE
	.align		4
.L_67:
        /*0198*/ 	.byte	0x04, 0x11
        /*019a*/ 	.short	(.L_69 - .L_68)
	.align		4
.L_68:
        /*019c*/ 	.word	index@(_Z23convolution3d_1d_launchPfS_S_iiiiiiii)
        /*01a0*/ 	.word	0x00000000


	//----- nvinfo : EIATTR_MIN_STACK_SIZE
	.align		4
.L_69:
        /*01a4*/ 	.byte	0x04, 0x12
        /*01a6*/ 	.short	(.L_71 - .L_70)
	.align		4
.L_70:
        /*01a8*/ 	.word	index@(_Z23convolution3d_1d_launchPfS_S_iiiiiiii)
        /*01ac*/ 	.word	0x00000000


	//----- nvinfo : EIATTR_MIN_STACK_SIZE
	.align		4
.L_71:
        /*01b0*/ 	.byte	0x04, 0x12
        /*01b2*/ 	.short	(.L_73 - .L_72)
	.align		4
.L_72:
        /*01b4*/ 	.word	index@(_Z16transpose_kernelPfS_ii)
        /*01b8*/ 	.word	0x00000000


	//----- nvinfo : EIATTR_MIN_STACK_SIZE
	.align		4
.L_73:
        /*01bc*/ 	.byte	0x04, 0x12
        /*01be*/ 	.short	(.L_75 - .L_74)
	.align		4
.L_74:
        /*01c0*/ 	.word	index@(_Z23tensor_elementwise_multPfS_S_i)
        /*01c4*/ 	.word	0x00000000


	//----- nvinfo : EIATTR_MIN_STACK_SIZE
	.align		4
.L_75:
        /*01c8*/ 	.byte	0x04, 0x12
        /*01ca*/ 	.short	(.L_77 - .L_76)
	.align		4
.L_76:
        /*01cc*/ 	.word	index@(_Z10sgd_updatePfS_fi)
        /*01d0*/ 	.word	0x00000000


	//----- nvinfo : EIATTR_MIN_STACK_SIZE
	.align		4
.L_77:
        /*01d4*/ 	.byte	0x04, 0x12
        /*01d6*/ 	.short	(.L_79 - .L_78)
	.align		4
.L_78:
        /*01d8*/ 	.word	index@(_Z17max_pool_backwardPfPiS_i)
        /*01dc*/ 	.word	0x00000000


	//----- nvinfo : EIATTR_MIN_STACK_SIZE
	.align		4
.L_79:
        /*01e0*/ 	.byte	0x04, 0x12
        /*01e2*/ 	.short	(.L_81 - .L_80)
	.align		4
.L_80:
        /*01e4*/ 	.word	index@(_Z13relu_backwardPfS_S_i)
        /*01e8*/ 	.word	0x00000000


	//----- nvinfo : EIATTR_MIN_STACK_SIZE
	.align		4
.L_81:
        /*01ec*/ 	.byte	0x04, 0x12
        /*01ee*/ 	.short	(.L_83 - .L_82)
	.align		4
.L_82:
        /*01f0*/ 	.word	index@(_Z13outer_productPfS_S_ii)
        /*01f4*/ 	.word	0x00000000


	//----- nvinfo : EIATTR_MIN_STACK_SIZE
	.align		4
.L_83:
        /*01f8*/ 	.byte	0x04, 0x12
        /*01fa*/ 	.short	(.L_85 - .L_84)
	.align		4
.L_84:
        /*01fc*/ 	.word	index@(_Z30softmax_cross_entropy_backwardPfS_S_i)
        /*0200*/ 	.word	0x00000000


	//----- nvinfo : EIATTR_MIN_STACK_SIZE
	.align		4
.L_85:
        /*0204*/ 	.byte	0x04, 0x12
        /*0206*/ 	.short	(.L_87 - .L_86)
	.align		4
.L_86:
        /*0208*/ 	.word	index@(_Z14softmax_kernelPKfPfi)
        /*020c*/ 	.word	0x00000000


	//----- nvinfo : EIATTR_MIN_STACK_SIZE
	.align		4
.L_87:
        /*0210*/ 	.byte	0x04, 0x12
        /*0212*/ 	.short	(.L_89 - .L_88)
	.align		4
.L_88:
        /*0214*/ 	.word	index@(_Z7mat_addPfS_S_iibf)
        /*0218*/ 	.word	0x00000000


	//----- nvinfo : EIATTR_MIN_STACK_SIZE
	.align		4
.L_89:
        /*021c*/ 	.byte	0x04, 0x12
        /*021e*/ 	.short	(.L_91 - .L_90)
	.align		4
.L_90:
        /*0220*/ 	.word	index@(_Z7vec_addPfS_bi)
        /*0224*/ 	.word	0x00000000


	//----- nvinfo : EIATTR_MIN_STACK_SIZE
	.align		4
.L_91:
        /*0228*/ 	.byte	0x04, 0x12
        /*022a*/ 	.short	(.L_93 - .L_92)
	.align		4
.L_92:
        /*022c*/ 	.word	index@(_Z5sgemmPfS_S_iiiiii)
        /*0230*/ 	.word	0x00000000


	//----- nvinfo : EIATTR_MIN_STACK_SIZE
	.align		4
.L_93:
        /*0234*/ 	.byte	0x04, 0x12
        /*0236*/ 	.short	(.L_95 - .L_94)
	.align		4
.L_94:
        /*0238*/ 	.word	index@(_Z11relu_kernelPfi)
        /*023c*/ 	.word	0x00000000


	//----- nvinfo : EIATTR_MIN_STACK_SIZE
	.align		4
.L_95:
        /*0240*/ 	.byte	0x04, 0x12
        /*0242*/ 	.short	(.L_97 - .L_96)
	.align		4
.L_96:
        /*0244*/ 	.word	index@(_Z11relu_kernelPfiii)
        /*0248*/ 	.word	0x00000000


	//----- nvinfo : EIATTR_MIN_STACK_SIZE
	.align		4
.L_97:
        /*024c*/ 	.byte	0x04, 0x12
        /*024e*/ 	.short	(.L_99 - .L_98)
	.align		4
.L_98:
        /*0250*/ 	.word	index@(_Z10max_pool2dPfS_iiiii)
        /*0254*/ 	.word	0x00000000


	//----- nvinfo : EIATTR_MIN_STACK_SIZE
	.align		4
.L_99:
        /*0258*/ 	.byte	0x04, 0x12
        /*025a*/ 	.short	(.L_101 - .L_100)
	.align		4
.L_100:
        /*025c*/ 	.word	index@(_Z13convolution3dPfS_S_iiiiiiii)
        /*0260*/ 	.word	0x00000000


	//----- nvinfo : EIATTR_MIN_STACK_SIZE
	.align		4
.L_101:
        /*0264*/ 	.byte	0x04, 0x12
        /*0266*/ 	.short	(.L_103 - .L_102)
	.align		4
.L_102:
        /*0268*/ 	.word	index@(_Z11convolutionPfS_S_iiiiiiii)
        /*026c*/ 	.word	0x00000000
.L_103:


//--------------------- .nv.compat                --------------------------
	.section	.nv.compat,"",@"SHT_CUDA_COMPAT_INFO"
	.align	4
        /*0000*/ 	.byte	0x02, 0x09, 0x00, 0x00, 0x02, 0x02, 0x01, 0x00, 0x02, 0x05, 0x05, 0x00, 0x03, 0x07, 0x01, 0x01
        /*0010*/ 	.byte	0x02, 0x03, 0x00, 0x00, 0x02, 0x06, 0x01, 0x00, 0x04, 0x0b, 0x08, 0x00, 0x01, 0x00, 0x00, 0x00
        /*0020*/ 	.byte	0x00, 0x00, 0x00, 0x00


//--------------------- .nv.info._Z23convolution3d_1d_launchPfS_S_iiiiiiii --------------------------
	.section	.nv.info._Z23convolution3d_1d_launchPfS_S_iiiiiiii,"",@"SHT_CUDA_INFO"
	.sectionflags	@""
	.align	4


	//----- nvinfo : EIATTR_CUDA_API_VERSION
	.align		4
        /*0000*/ 	.byte	0x04, 0x37
        /*0002*/ 	.short	(.L_105 - .L_104)
.L_104:
        /*0004*/ 	.word	0x00000082


	//----- nvinfo : EIATTR_KPARAM_INFO
	.align		4
.L_105:
        /*0008*/ 	.byte	0x04, 0x17
        /*000a*/ 	.short	(.L_107 - .L_106)
.L_106:
        /*000c*/ 	.word	0x00000000
        /*0010*/ 	.short	0x000a
        /*0012*/ 	.short	0x0034
        /*0014*/ 	.byte	0x00, 0xf0, 0x11, 0x00


	//----- nvinfo : EIATTR_KPARAM_INFO
	.align		4
.L_107:
        /*0018*/ 	.byte	0x04, 0x17
        /*001a*/ 	.short	(.L_109 - .L_108)
.L_108:
        /*001c*/ 	.word	0x00000000
        /*0020*/ 	.short	0x0009
        /*0022*/ 	.short	0x0030
        /*0024*/ 	.byte	0x00, 0xf0, 0x11, 0x00


	//----- nvinfo : EIATTR_KPARAM_INFO
	.align		4
.L_109:
        /*0028*/ 	.byte	0x04, 0x17
        /*002a*/ 	.short	(.L_111 - .L_110)
.L_110:
        /*002c*/ 	.word	0x00000000
        /*0030*/ 	.short	0x0008
        /*0032*/ 	.short	0x002c
        /*0034*/ 	.byte	0x00, 0xf0, 0x11, 0x00


	//----- nvinfo : EIATTR_KPARAM_INFO
	.align		4
.L_111:
        /*0038*/ 	.byte	0x04, 0x17
        /*003a*/ 	.short	(.L_113 - .L_112)
.L_112:
        /*003c*/ 	.word	0x00000000
        /*0040*/ 	.short	0x0007
        /*0042*/ 	.short	0x0028
        /*0044*/ 	.byte	0x00, 0xf0, 0x11, 0x00


	//----- nvinfo : EIATTR_KPARAM_INFO
	.align		4
.L_113:
        /*0048*/ 	.byte	0x04, 0x17
        /*004a*/ 	.short	(.L_115 - .L_114)
.L_114:
        /*004c*/ 	.word	0x00000000
        /*0050*/ 	.short	0x0006
        /*0052*/ 	.short	0x0024
        /*0054*/ 	.byte	0x00, 0xf0, 0x11, 0x00


	//----- nvinfo : EIATTR_KPARAM_INFO
	.align		4
.L_115:
        /*0058*/ 	.byte	0x04, 0x17
        /*005a*/ 	.short	(.L_117 - .L_116)
.L_116:
        /*005c*/ 	.word	0x00000000
        /*0060*/ 	.short	0x0005
        /*0062*/ 	.short	0x0020
        /*0064*/ 	.byte	0x00, 0xf0, 0x11, 0x00


	//----- nvinfo : EIATTR_KPARAM_INFO
	.align		4
.L_117:
        /*0068*/ 	.byte	0x04, 0x17
        /*006a*/ 	.short	(.L_119 - .L_118)
.L_118:
        /*006c*/ 	.word	0x00000000
        /*0070*/ 	.short	0x0004
        /*0072*/ 	.short	0x001c
        /*0074*/ 	.byte	0x00, 0xf0, 0x11, 0x00


	//----- nvinfo : EIATTR_KPARAM_INFO
	.align		4
.L_119:
        /*0078*/ 	.byte	0x04, 0x17
        /*007a*/ 	.short	(.L_121 - .L_120)
.L_120:
        /*007c*/ 	.word	0x00000000
        /*0080*/ 	.short	0x0003
        /*0082*/ 	.short	0x0018
        /*0084*/ 	.byte	0x00, 0xf0, 0x11, 0x00


	//----- nvinfo : EIATTR_KPARAM_INFO
	.align		4
.L_121:
        /*0088*/ 	.byte	0x04, 0x17
        /*008a*/ 	.short	(.L_123 - .L_122)
.L_122:
        /*008c*/ 	.word	0x00000000
        /*0090*/ 	.short	0x0002
        /*0092*/ 	.short	0x0010
        /*0094*/ 	.byte	0x00, 0xf5, 0x21, 0x00


	//----- nvinfo : EIATTR_KPARAM_INFO
	.align		4
.L_123:
        /*0098*/ 	.byte	0x04, 0x17
        /*009a*/ 	.short	(.L_125 - .L_124)
.L_124:
        /*009c*/ 	.word	0x00000000
        /*00a0*/ 	.short	0x0001
        /*00a2*/ 	.short	0x0008
        /*00a4*/ 	.byte	0x00, 0xf5, 0x21, 0x00


	//----- nvinfo : EIATTR_KPARAM_INFO
	.align		4
.L_125:
        /*00a8*/ 	.byte	0x04, 0x17
        /*00aa*/ 	.short	(.L_127 - .L_126)
.L_126:
        /*00ac*/ 	.word	0x00000000
        /*00b0*/ 	.short	0x0000
        /*00b2*/ 	.short	0x0000
        /*00b4*/ 	.byte	0x00, 0xf5, 0x21, 0x00


	//----- nvinfo : EIATTR_SPARSE_MMA_MASK
	.align		4
.L_127:
        /*00b8*/ 	.byte	0x03, 0x50
        /*00ba*/ 	.short	0x0000


	//----- nvinfo : EIATTR_MAXREG_COUNT
	.align		4
        /*00bc*/ 	.byte	0x03, 0x1b
        /*00be*/ 	.short	0x00ff


	//----- nvinfo : EIATTR_MERCURY_ISA_VERSION
	.align		4
        /*00c0*/ 	.byte	0x03, 0x5f
        /*00c2*/ 	.short	0x0101


	//----- nvinfo : EIATTR_VRC_CTA_INIT_COUNT
	.align		4
        /*00c4*/ 	.byte	0x02, 0x4a
	.zero		1
	.zero		1


	//----- nvinfo : EIATTR_EXIT_INSTR_OFFSETS
	.align		4
        /*00c8*/ 	.byte	0x04, 0x1c
        /*00ca*/ 	.short	(.L_129 - .L_128)


	//   ....[0]....
.L_128:
        /*00cc*/ 	.word	0x000000a0


	//   ....[1]....
        /*00d0*/ 	.word	0x00001320


	//----- nvinfo : EIATTR_CRS_STACK_SIZE
	.align		4
.L_129:
        /*00d4*/ 	.byte	0x04, 0x1e
        /*00d6*/ 	.short	(.L_131 - .L_130)
.L_130:
        /*00d8*/ 	.word	0x00000000


	//----- nvinfo : EIATTR_CBANK_PARAM_SIZE
	.align		4
.L_131:
        /*00dc*/ 	.byte	0x03, 0x19
        /*00de*/ 	.short	0x0038


	//----- nvinfo : EIATTR_PARAM_CBANK
	.align		4
        /*00e0*/ 	.byte	0x04, 0x0a
        /*00e2*/ 	.short	(.L_133 - .L_132)
	.align		4
.L_132:
        /*00e4*/ 	.word	index@(.nv.constant0._Z23convolution3d_1d_launchPfS_S_iiiiiiii)
        /*00e8*/ 	.short	0x0380
        /*00ea*/ 	.short	0x0038


	//----- nvinfo : EIATTR_SW_WAR
	.align		4
.L_133:
        /*00ec*/ 	.byte	0x04, 0x36
        /*00ee*/ 	.short	(.L_135 - .L_134)
.L_134:
        /*00f0*/ 	.word	0x00000008
.L_135:


//--------------------- .nv.info._Z16transpose_kernelPfS_ii --------------------------
	.section	.nv.info._Z16transpose_kernelPfS_ii,"",@"SHT_CUDA_INFO"
	.sectionflags	@""
	.align	4


	//----- nvinfo : EIATTR_CUDA_API_VERSION
	.align		4
        /*0000*/ 	.byte	0x04, 0x37
        /*0002*/ 	.short	(.L_137 - .L_136)
.L_136:
        /*0004*/ 	.word	0x00000082


	//----- nvinfo : EIATTR_KPARAM_INFO
	.align		4
.L_137:
        /*0008*/ 	.byte	0x04, 0x17
        /*000a*/ 	.short	(.L_139 - .L_138)
.L_138:
        /*000c*/ 	.word	0x00000000
        /*0010*/ 	.short	0x0003
        /*0012*/ 	.short	0x0014
        /*0014*/ 	.byte	0x00, 0xf0, 0x11, 0x00


	//----- nvinfo : EIATTR_KPARAM_INFO
	.align		4
.L_139:
        /*0018*/ 	.byte	0x04, 0x17
        /*001a*/ 	.short	(.L_141 - .L_140)
.L_140:
        /*001c*/ 	.word	0x00000000
        /*0020*/ 	.short	0x0002
        /*0022*/ 	.short	0x0010
        /*0024*/ 	.byte	0x00, 0xf0, 0x11, 0x00


	//----- nvinfo : EIATTR_KPARAM_INFO
	.align		4
.L_141:
        /*0028*/ 	.byte	0x04, 0x17
        /*002a*/ 	.short	(.L_143 - .L_142)
.L_142:
        /*002c*/ 	.word	0x00000000
        /*0030*/ 	.short	0x0001
        /*0032*/ 	.short	0x0008
        /*0034*/ 	.byte	0x00, 0xf5, 0x21, 0x00


	//----- nvinfo : EIATTR_KPARAM_INFO
	.align		4
.L_143:
        /*0038*/ 	.byte	0x04, 0x17
        /*003a*/ 	.short	(.L_145 - .L_144)
.L_144:
        /*003c*/ 	.word	0x00000000
        /*0040*/ 	.short	0x0000
        /*0042*/ 	.short	0x0000
        /*0044*/ 	.byte	0x00, 0xf5, 0x21, 0x00


	//----- nvinfo : EIATTR_SPARSE_MMA_MASK
	.align		4
.L_145:
        /*0048*/ 	.byte	0x03, 0x50
        /*004a*/ 	.short	0x0000


	//----- nvinfo : EIATTR_MAXREG_COUNT
	.align		4
        /*004c*/ 	.byte	0x03, 0x1b
        /*004e*/ 	.short	0x00ff


	//----- nvinfo : EIATTR_MERCURY_ISA_VERSION
	.align		4
        /*0050*/ 	.byte	0x03, 0x5f
        /*0052*/ 	.short	0x0101


	//----- nvinfo : EIATTR_VRC_CTA_INIT_COUNT
	.align		4
        /*0054*/ 	.byte	0x02, 0x4a
	.zero		1
	.zero		1


	//----- nvinfo : EIATTR_EXIT_INSTR_OFFSETS
	.align		4
        /*0058*/ 	.byte	0x04, 0x1c
        /*005a*/ 	.short	(.L_147 - .L_146)


	//   ....[0]....
.L_146:
        /*005c*/ 	.word	0x00000080


	//   ....[1]....
        /*0060*/ 	.word	0x000002a0


	//----- nvinfo : EIATTR_CBANK_PARAM_SIZE
	.align		4
.L_147:
        /*0064*/ 	.byte	0x03, 0x19
        /*0066*/ 	.short	0x0018


	//----- nvinfo : EIATTR_PARAM_CBANK
	.align		4
        /*0068*/ 	.byte	0x04, 0x0a
        /*006a*/ 	.short	(.L_149 - .L_148)
	.align		4
.L_148:
        /*006c*/ 	.word	index@(.nv.constant0._Z16transpose_kernelPfS_ii)
        /*0070*/ 	.short	0x0380
        /*0072*/ 	.short	0x0018


	//----- nvinfo : EIATTR_SW_WAR
	.align		4
.L_149:
        /*0074*/ 	.byte	0x04, 0x36
        /*0076*/ 	.short	(.L_151 - .L_150)
.L_150:
        /*0078*/ 	.word	0x00000008
.L_151:


//--------------------- .nv.info._Z23tensor_elementwise_multPfS_S_i --------------------------
	.section	.nv.info._Z23tensor_elementwise_multPfS_S_i,"",@"SHT_CUDA_INFO"
	.sectionflags	@""
	.align	4


	//----- nvinfo : EIATTR_CUDA_API_VERSION
	.align		4
        /*0000*/ 	.byte	0x04, 0x37
        /*0002*/ 	.short	(.L_153 - .L_152)
.L_152:
        /*0004*/ 	.word	0x00000082


	//----- nvinfo : EIATTR_KPARAM_INFO
	.align		4
.L_153:
        /*0008*/ 	.byte	0x04, 0x17
        /*000a*/ 	.short	(.L_155 - .L_154)
.L_154:
        /*000c*/ 	.word	0x00000000
        /*0010*/ 	.short	0x0003
        /*0012*/ 	.short	0x0018
        /*0014*/ 	.byte	0x00, 0xf0, 0x11, 0x00


	//----- nvinfo : EIATTR_KPARAM_INFO
	.align		4
.L_155:
        /*0018*/ 	.byte	0x04, 0x17
        /*001a*/ 	.short	(.L_157 - .L_156)
.L_156:
        /*001c*/ 	.word	0x00000000
        /*0020*/ 	.short	0x0002
        /*0022*/ 	.short	0x0010
        /*0024*/ 	.byte	0x00, 0xf5, 0x21, 0x00


	//----- nvinfo : EIATTR_KPARAM_INFO
	.align		4
.L_157:
        /*0028*/ 	.byte	0x04, 0x17
        /*002a*/ 	.short	(.L_159 - .L_158)
.L_158:
        /*002c*/ 	.word	0x00000000
        /*0030*/ 	.short	0x0001
        /*0032*/ 	.short	0x0008
        /*0034*/ 	.byte	0x00, 0xf5, 0x21, 0x00


	//----- nvinfo : EIATTR_KPARAM_INFO
	.align		4
.L_159:
        /*0038*/ 	.byte	0x04, 0x17
        /*003a*/ 	.short	(.L_161 - .L_160)
.L_160:
        /*003c*/ 	.word	0x00000000
        /*0040*/ 	.short	0x0000
        /*0042*/ 	.short	0x0000
        /*0044*/ 	.byte	0x00, 0xf5, 0x21, 0x00


	//----- nvinfo : EIATTR_SPARSE_MMA_MASK
	.align		4
.L_161:
        /*0048*/ 	.byte	0x03, 0x50
        /*004a*/ 	.short	0x0000


	//----- nvinfo : EIATTR_MAXREG_COUNT
	.align		4
        /*004c*/ 	.byte	0x03, 0x1b
        /*004e*/ 	.short	0x00ff


	//----- nvinfo : EIATTR_MERCURY_ISA_VERSION
	.align		4
        /*0050*/ 	.byte	0x03, 0x5f
        /*0052*/ 	.short	0x0101


	//----- nvinfo : EIATTR_VRC_CTA_INIT_COUNT
	.align		4
        /*0054*/ 	.byte	0x02, 0x4a
	.zero		1
	.zero		1


	//----- nvinfo : EIATTR_EXIT_INSTR_OFFSETS
	.align		4
        /*0058*/ 	.byte	0x04, 0x1c
        /*005a*/ 	.short	(.L_163 - .L_162)


	//   ....[0]....
.L_162:
        /*005c*/ 	.word	0x00000070


	//   ....[1]....
        /*0060*/ 	.word	0x00000130


	//----- nvinfo : EIATTR_CBANK_PARAM_SIZE
	.align		4
.L_163:
        /*0064*/ 	.byte	0x03, 0x19
        /*0066*/ 	.short	0x001c


	//----- nvinfo : EIATTR_PARAM_CBANK
	.align		4
        /*0068*/ 	.byte	0x04, 0x0a
        /*006a*/ 	.short	(.L_165 - .L_164)
	.align		4
.L_164:
        /*006c*/ 	.word	index@(.nv.constant0._Z23tensor_elementwise_multPfS_S_i)
        /*0070*/ 	.short	0x0380
        /*0072*/ 	.short	0x001c


	//----- nvinfo : EIATTR_SW_WAR
	.align		4
.L_165:
        /*0074*/ 	.byte	0x04, 0x36
        /*0076*/ 	.short	(.L_167 - .L_166)
.L_166:
        /*0078*/ 	.word	0x00000008
.L_167:


//--------------------- .nv.info._Z10sgd_updatePfS_fi --------------------------
	.section	.nv.info._Z10sgd_updatePfS_fi,"",@"SHT_CUDA_INFO"
	.sectionflags	@""
	.align	4


	//----- nvinfo : EIATTR_CUDA_API_VERSION
	.align		4
        /*0000*/ 	.byte	0x04, 0x37
        /*0002*/ 	.short	(.L_169 - .L_168)
.L_168:
        /*0004*/ 	.word	0x00000082


	//----- nvinfo : EIATTR_KPARAM_INFO
	.align		4
.L_169:
        /*0008*/ 	.byte	0x04, 0x17
        /*000a*/ 	.short	(.L_171 - .L_170)
.L_170:
        /*000c*/ 	.word	0x00000000
        /*0010*/ 	.short	0x0003
        /*0012*/ 	.short	0x0014
        /*0014*/ 	.byte	0x00, 0xf0, 0x11, 0x00


	//----- nvinfo : EIATTR_KPARAM_INFO
	.align		4
.L_171:
        /*0018*/ 	.byte	0x04, 0x17
        /*001a*/ 	.short	(.L_173 - .L_172)
.L_172:
        /*001c*/ 	.word	0x00000000
        /*0020*/ 	.short	0x0002
        /*0022*/ 	.short	0x0010
        /*0024*/ 	.byte	0x00, 0xf0, 0x11, 0x00


	//----- nvinfo : EIATTR_KPARAM_INFO
	.align		4
.L_173:
        /*0028*/ 	.byte	0x04, 0x17
        /*002a*/ 	.short	(.L_175 - .L_174)
.L_174:
        /*002c*/ 	.word	0x00000000
        /*0030*/ 	.short	0x0001
        /*0032*/ 	.short	0x0008
        /*0034*/ 	.byte	0x00, 0xf5, 0x21, 0x00


	//----- nvinfo : EIATTR_KPARAM_INFO
	.align		4
.L_175:
        /*0038*/ 	.byte	0x04, 0x17
        /*003a*/ 	.short	(.L_177 - .L_176)
.L_176:
        /*003c*/ 	.word	0x00000000
        /*0040*/ 	.short	0x0000
        /*0042*/ 	.short	0x0000
        /*0044*/ 	.byte	0x00, 0xf5, 0x21, 0x00


	//----- nvinfo : EIATTR_SPARSE_MMA_MASK
	.align		4
.L_177:
        /*0048*/ 	.byte	0x03, 0x50
        /*004a*/ 	.short	0x0000


	//----- nvinfo : EIATTR_MAXREG_COUNT
	.align		4
        /*004c*/ 	.byte	0x03, 0x1b
        /*004e*/ 	.short	0x00ff


	//----- nvinfo : EIATTR_MERCURY_ISA_VERSION
	.align		4
        /*0050*/ 	.byte	0x03, 0x5f
        /*0052*/ 	.short	0x0101


	//----- nvinfo : EIATTR_VRC_CTA_INIT_COUNT
	.align		4
        /*0054*/ 	.byte	0x02, 0x4a
	.zero		1
	.zero		1


	//----- nvinfo : EIATTR_EXIT_INSTR_OFFSETS
	.align		4
        /*0058*/ 	.byte	0x04, 0x1c
        /*005a*/ 	.short	(.L_179 - .L_178)


	//   ....[0]....
.L_178:
        /*005c*/ 	.word	0x00000070


	//   ....[1]....
        /*0060*/ 	.word	0x00000120


	//----- nvinfo : EIATTR_CBANK_PARAM_SIZE
	.align		4
.L_179:
        /*0064*/ 	.byte	0x03, 0x19
        /*0066*/ 	.short	0x0018


	//----- nvinfo : EIATTR_PARAM_CBANK
	.align		4
        /*0068*/ 	.byte	0x04, 0x0a
        /*006a*/ 	.short	(.L_181 - .L_180)
	.align		4
.L_180:
        /*006c*/ 	.word	index@(.nv.constant0._Z10sgd_updatePfS_fi)
        /*0070*/ 	.short	0x0380
        /*0072*/ 	.short	0x0018


	//----- nvinfo : EIATTR_SW_WAR
	.align		4
.L_181:
        /*0074*/ 	.byte	0x04, 0x36
        /*0076*/ 	.short	(.L_183 - .L_182)
.L_182:
        /*0078*/ 	.word	0x00000008
.L_183:


//--------------------- .nv.info._Z17max_pool_backwardPfPiS_i --------------------------
	.section	.nv.info._Z17max_pool_backwardPfPiS_i,"",@"SHT_CUDA_INFO"
	.sectionflags	@""
	.align	4


	//----- nvinfo : EIATTR_CUDA_API_VERSION
	.align		4
        /*0000*/ 	.byte	0x04, 0x37
        /*0002*/ 	.short	(.L_185 - .L_184)
.L_184:
        /*0004*/ 	.word	0x00000082


	//----- nvinfo : EIATTR_KPARAM_INFO
	.align		4
.L_185:
        /*0008*/ 	.byte	0x04, 0x17
        /*000a*/ 	.short	(.L_187 - .L_186)
.L_186:
        /*000c*/ 	.word	0x00000000
        /*0010*/ 	.short	0x0003
        /*0012*/ 	.short	0x0018
        /*0014*/ 	.byte	0x00, 0xf0, 0x11, 0x00


	//----- nvinfo : EIATTR_KPARAM_INFO
	.align		4
.L_187:
        /*0018*/ 	.byte	0x04, 0x17
        /*001a*/ 	.short	(.L_189 - .L_188)
.L_188:
        /*001c*/ 	.word	0x00000000
        /*0020*/ 	.short	0x0002
        /*0022*/ 	.short	0x0010
        /*0024*/ 	.byte	0x00, 0xf5, 0x21, 0x00


	//----- nvinfo : EIATTR_KPARAM_INFO
	.align		4
.L_189:
        /*0028*/ 	.byte	0x04, 0x17
        /*002a*/ 	.short	(.L_191 - .L_190)
.L_190:
        /*002c*/ 	.word	0x00000000
        /*0030*/ 	.short	0x0001
        /*0032*/ 	.short	0x0008
        /*0034*/ 	.byte	0x00, 0xf5, 0x21, 0x00


	//----- nvinfo : EIATTR_KPARAM_INFO
	.align		4
.L_191:
        /*0038*/ 	.byte	0x04, 0x17
        /*003a*/ 	.short	(.L_193 - .L_192)
.L_192:
        /*003c*/ 	.word	0x00000000
        /*0040*/ 	.short	0x0000
        /*0042*/ 	.short	0x0000
        /*0044*/ 	.byte	0x00, 0xf5, 0x21, 0x00


	//----- nvinfo : EIATTR_SPARSE_MMA_MASK
	.align		4
.L_193:
        /*0048*/ 	.byte	0x03, 0x50
        /*004a*/ 	.short	0x0000


	//----- nvinfo : EIATTR_MAXREG_COUNT
	.align		4
        /*004c*/ 	.byte	0x03, 0x1b
        /*004e*/ 	.short	0x00ff


	//----- nvinfo : EIATTR_MERCURY_ISA_VERSION
	.align		4
        /*0050*/ 	.byte	0x03, 0x5f
        /*0052*/ 	.short	0x0101


	//----- nvinfo : EIATTR_VRC_CTA_INIT_COUNT
	.align		4
        /*0054*/ 	.byte	0x02, 0x4a
	.zero		1
	.zero		1


	//----- nvinfo : EIATTR_EXIT_INSTR_OFFSETS
	.align		4
        /*0058*/ 	.byte	0x04, 0x1c
        /*005a*/ 	.short	(.L_195 - .L_194)


	//   ....[0]....
.L_194:
        /*005c*/ 	.word	0x00000070


	//   ....[1]....
        /*0060*/ 	.word	0x00000120


	//----- nvinfo : EIATTR_CBANK_PARAM_SIZE
	.align		4
.L_195:
        /*0064*/ 	.byte	0x03, 0x19
        /*0066*/ 	.short	0x001c


	//----- nvinfo : EIATTR_PARAM_CBANK
	.align		4
        /*0068*/ 	.byte	0x04, 0x0a
        /*006a*/ 	.short	(.L_197 - .L_196)
	.align		4
.L_196:
        /*006c*/ 	.word	index@(.nv.constant0._Z17max_pool_backwardPfPiS_i)
        /*0070*/ 	.short	0x0380
        /*0072*/ 	.short	0x001c


	//----- nvinfo : EIATTR_SW_WAR
	.align		4
.L_197:
        /*0074*/ 	.byte	0x04, 0x36
        /*0076*/ 	.short	(.L_199 - .L_198)
.L_198:
        /*0078*/ 	.word	0x00000008
.L_199:


//--------------------- .nv.info._Z13relu_backwardPfS_S_i --------------------------
	.section	.nv.info._Z13relu_backwardPfS_S_i,"",@"SHT_CUDA_INFO"
	.sectionflags	@""
	.align	4


	//----- nvinfo : EIATTR_CUDA_API_VERSION
	.align		4
        /*0000*/ 	.byte	0x04, 0x37
        /*0002*/ 	.short	(.L_201 - .L_200)
.L_200:
        /*0004*/ 	.word	0x00000082


	//----- nvinfo : EIATTR_KPARAM_INFO
	.align		4
.L_201:
        /*0008*/ 	.byte	0x04, 0x17
        /*000a*/ 	.short	(.L_203 - .L_202)
.L_202:
        /*000c*/ 	.word	0x00000000
        /*0010*/ 	.short	0x0003
        /*0012*/ 	.short	0x0018
        /*0014*/ 	.byte	0x00, 0xf0, 0x11, 0x00


	//----- nvinfo : EIATTR_KPARAM_INFO
	.align		4
.L_203:
        /*0018*/ 	.byte	0x04, 0x17
        /*001a*/ 	.short	(.L_205 - .L_204)
.L_204:
        /*001c*/ 	.word	0x00000000
        /*0020*/ 	.short	0x0002
        /*0022*/ 	.short	0x0010
        /*0024*/ 	.byte	0x00, 0xf5, 0x21, 0x00


	//----- nvinfo : EIATTR_KPARAM_INFO
	.align		4
.L_205:
        /*0028*/ 	.byte	0x04, 0x17
        /*002a*/ 	.short	(.L_207 - .L_206)
.L_206:
        /*002c*/ 	.word	0x00000000
        /*0030*/ 	.short	0x0001
        /*0032*/ 	.short	0x0008
        /*0034*/ 	.byte	0x00, 0xf5, 0x21, 0x00


	//----- nvinfo : EIATTR_KPARAM_INFO
	.align		4
.L_207:
        /*0038*/ 	.byte	0x04, 0x17
        /*003a*/ 	.short	(.L_209 - .L_208)
.L_208:
        /*003c*/ 	.word	0x00000000
        /*0040*/ 	.short	0x0000
        /*0042*/ 	.short	0x0000
        /*0044*/ 	.byte	0x00, 0xf5, 0x21, 0x00


	//----- nvinfo : EIATTR_SPARSE_MMA_MASK
	.align		4
.L_209:
        /*0048*/ 	.byte	0x03, 0x50
        /*004a*/ 	.short	0x0000


	//----- nvinfo : EIATTR_MAXREG_COUNT
	.align		4
        /*004c*/ 	.byte	0x03, 0x1b
        /*004e*/ 	.short	0x00ff


	//----- nvinfo : EIATTR_MERCURY_ISA_VERSION
	.align		4
        /*0050*/ 	.byte	0x03, 0x5f
        /*0052*/ 	.short	0x0101


	//----- nvinfo : EIATTR_VRC_CTA_INIT_COUNT
	.align		4
        /*0054*/ 	.byte	0x02, 0x4a
	.zero		1
	.zero		1


	//----- nvinfo : EIATTR_EXIT_INSTR_OFFSETS
	.align		4
        /*0058*/ 	.byte	0x04, 0x1c
        /*005a*/ 	.short	(.L_211 - .L_210)


	//   ....[0]....
.L_210:
        /*005c*/ 	.word	0x00000070


	//   ....[1]....
        /*0060*/ 	.word	0x00000170


	//----- nvinfo : EIATTR_CRS_STACK_SIZE
	.align		4
.L_211:
        /*0064*/ 	.byte	0x04, 0x1e
        /*0066*/ 	.short	(.L_213 - .L_212)
.L_212:
        /*0068*/ 	.word	0x00000000


	//----- nvinfo : EIATTR_CBANK_PARAM_SIZE
	.align		4
.L_213:
        /*006c*/ 	.byte	0x03, 0x19
        /*006e*/ 	.short	0x001c


	//----- nvinfo : EIATTR_PARAM_CBANK
	.align		4
        /*0070*/ 	.byte	0x04, 0x0a
        /*0072*/ 	.short	(.L_215 - .L_214)
	.align		4
.L_214:
        /*0074*/ 	.word	index@(.nv.constant0._Z13relu_backwardPfS_S_i)
        /*0078*/ 	.short	0x0380
        /*007a*/ 	.short	0x001c


	//----- nvinfo : EIATTR_SW_WAR
	.align		4
.L_215:
        /*007c*/ 	.byte	0x04, 0x36
        /*007e*/ 	.short	(.L_217 - .L_216)
.L_216:
        /*0080*/ 	.word	0x00000008
.L_217:


//--------------------- .nv.info._Z13outer_productPfS_S_ii --------------------------
	.section	.nv.info._Z13outer_productPfS_S_ii,"",@"SHT_CUDA_INFO"
	.sectionflags	@""
	.align	4


	//----- nvinfo : EIATTR_CUDA_API_VERSION
	.align		4
        /*0000*/ 	.byte	0x04, 0x37
        /*0002*/ 	.short	(.L_219 - .L_218)
.L_218:
        /*0004*/ 	.word	0x00000082


	//----- nvinfo : EIATTR_KPARAM_INFO
	.align		4
.L_219:
        /*0008*/ 	.byte	0x04, 0x17
        /*000a*/ 	.short	(.L_221 - .L_220)
.L_220:
        /*000c*/ 	.word	0x00000000
        /*0010*/ 	.short	0x0004
        /*0012*/ 	.short	0x001c
        /*0014*/ 	.byte	0x00, 0xf0, 0x11, 0x00


	//----- nvinfo : EIATTR_KPARAM_INFO
	.align		4
.L_221:
        /*0018*/ 	.byte	0x04, 0x17
        /*001a*/ 	.short	(.L_223 - .L_222)
.L_222:
        /*001c*/ 	.word	0x00000000
        /*0020*/ 	.short	0x0003
        /*0022*/ 	.short	0x0018
        /*0024*/ 	.byte	0x00, 0xf0, 0x11, 0x00


	//----- nvinfo : EIATTR_KPARAM_INFO
	.align		4
.L_223:
        /*0028*/ 	.byte	0x04, 0x17
        /*002a*/ 	.short	(.L_225 - .L_224)
.L_224:
        /*002c*/ 	.word	0x00000000
        /*0030*/ 	.short	0x0002
        /*0032*/ 	.short	0x0010
        /*0034*/ 	.byte	0x00, 0xf5, 0x21, 0x00


	//----- nvinfo : EIATTR_KPARAM_INFO
	.align		4
.L_225:
        /*0038*/ 	.byte	0x04, 0x17
        /*003a*/ 	.short	(.L_227 - .L_226)
.L_226:
        /*003c*/ 	.word	0x00000000
        /*0040*/ 	.short	0x0001
        /*0042*/ 	.short	0x0008
        /*0044*/ 	.byte	0x00, 0xf5, 0x21, 0x00


	//----- nvinfo : EIATTR_KPARAM_INFO
	.align		4
.L_227:
        /*0048*/ 	.byte	0x04, 0x17
        /*004a*/ 	.short	(.L_229 - .L_228)
.L_228:
        /*004c*/ 	.word	0x00000000
        /*0050*/ 	.short	0x0000
        /*0052*/ 	.short	0x0000
        /*0054*/ 	.byte	0x00, 0xf5, 0x21, 0x00


	//----- nvinfo : EIATTR_SPARSE_MMA_MASK
	.align		4
.L_229:
        /*0058*/ 	.byte	0x03, 0x50
        /*005a*/ 	.short	0x0000


	//----- nvinfo : EIATTR_MAXREG_COUNT
	.align		4
        /*005c*/ 	.byte	0x03, 0x1b
        /*005e*/ 	.short	0x00ff


	//----- nvinfo : EIATTR_MERCURY_ISA_VERSION
	.align		4
        /*0060*/ 	.byte	0x03, 0x5f
        /*0062*/ 	.short	0x0101


	//----- nvinfo : EIATTR_VRC_CTA_INIT_COUNT
	.align		4
        /*0064*/ 	.byte	0x02, 0x4a
	.zero		1
	.zero		1


	//----- nvinfo : EIATTR_EXIT_INSTR_OFFSETS
	.align		4
        /*0068*/ 	.byte	0x04, 0x1c
        /*006a*/ 	.short	(.L_231 - .L_230)


	//   ....[0]....
.L_230:
        /*006c*/ 	.word	0x000000c0


	//   ....[1]....
        /*0070*/ 	.word	0x00000190


	//----- nvinfo : EIATTR_CBANK_PARAM_SIZE
	.align		4
.L_231:
        /*0074*/ 	.byte	0x03, 0x19
        /*0076*/ 	.short	0x0020


	//----- nvinfo : EIATTR_PARAM_CBANK
	.align		4
        /*0078*/ 	.byte	0x04, 0x0a
        /*007a*/ 	.short	(.L_233 - .L_232)
	.align		4
.L_232:
        /*007c*/ 	.word	index@(.nv.constant0._Z13outer_productPfS_S_ii)
        /*0080*/ 	.short	0x0380
        /*0082*/ 	.short	0x0020


	//----- nvinfo : EIATTR_SW_WAR
	.align		4
.L_233:
        /*0084*/ 	.byte	0x04, 0x36
        /*0086*/ 	.short	(.L_235 - .L_234)
.L_234:
        /*0088*/ 	.word	0x00000008
.L_235:


//--------------------- .nv.info._Z30softmax_cross_entropy_backwardPfS_S_i --------------------------
	.section	.nv.info._Z30softmax_cross_entropy_backwardPfS_S_i,"",@"SHT_CUDA_INFO"
	.sectionflags	@""
	.align	4


	//----- nvinfo : EIATTR_CUDA_API_VERSION
	.align		4
        /*0000*/ 	.byte	0x04, 0x37
        /*0002*/ 	.short	(.L_237 - .L_236)
.L_236:
        /*0004*/ 	.word	0x00000082


	//----- nvinfo : EIATTR_KPARAM_INFO
	.align		4
.L_237:
        /*0008*/ 	.byte	0x04, 0x17
        /*000a*/ 	.short	(.L_239 - .L_238)
.L_238:
        /*000c*/ 	.word	0x00000000
        /*0010*/ 	.short	0x0003
        /*0012*/ 	.short	0x0018
        /*0014*/ 	.byte	0x00, 0xf0, 0x11, 0x00


	//----- nvinfo : EIATTR_KPARAM_INFO
	.align		4
.L_239:
        /*0018*/ 	.byte	0x04, 0x17
        /*001a*/ 	.short	(.L_241 - .L_240)
.L_240:
        /*001c*/ 	.word	0x00000000
        /*0020*/ 	.short	0x0002
        /*0022*/ 	.short	0x0010
        /*0024*/ 	.byte	0x00, 0xf5, 0x21, 0x00


	//----- nvinfo : EIATTR_KPARAM_INFO
	.align		4
.L_241:
        /*0028*/ 	.byte	0x04, 0x17
        /*002a*/ 	.short	(.L_243 - .L_242)
.L_242:
        /*002c*/ 	.word	0x00000000
        /*0030*/ 	.short	0x0001
        /*0032*/ 	.short	0x0008
        /*0034*/ 	.byte	0x00, 0xf5, 0x21, 0x00


	//----- nvinfo : EIATTR_KPARAM_INFO
	.align		4
.L_243:
        /*0038*/ 	.byte	0x04, 0x17
        /*003a*/ 	.short	(.L_245 - .L_244)
.L_244:
        /*003c*/ 	.word	0x00000000
        /*0040*/ 	.short	0x0000
        /*0042*/ 	.short	0x0000
        /*0044*/ 	.byte	0x00, 0xf5, 0x21, 0x00


	//----- nvinfo : EIATTR_SPARSE_MMA_MASK
	.align		4
.L_245:
        /*0048*/ 	.byte	0x03, 0x50
        /*004a*/ 	.short	0x0000


	//----- nvinfo : EIATTR_MAXREG_COUNT
	.align		4
        /*004c*/ 	.byte	0x03, 0x1b
        /*004e*/ 	.short	0x00ff


	//----- nvinfo : EIATTR_MERCURY_ISA_VERSION
	.align		4
        /*0050*/ 	.byte	0x03, 0x5f
        /*0052*/ 	.short	0x0101


	//----- nvinfo : EIATTR_VRC_CTA_INIT_COUNT
	.align		4
        /*0054*/ 	.byte	0x02, 0x4a
	.zero		1
	.zero		1


	//----- nvinfo : EIATTR_EXIT_INSTR_OFFSETS
	.align		4
        /*0058*/ 	.byte	0x04, 0x1c
        /*005a*/ 	.short	(.L_247 - .L_246)


	//   ....[0]....
.L_246:
        /*005c*/ 	.word	0x00000040


	//   ....[1]....
        /*0060*/ 	.word	0x00000100


	//----- nvinfo : EIATTR_CBANK_PARAM_SIZE
	.align		4
.L_247:
        /*0064*/ 	.byte	0x03, 0x19
        /*0066*/ 	.short	0x001c


	//----- nvinfo : EIATTR_PARAM_CBANK
	.align		4
        /*0068*/ 	.byte	0x04, 0x0a
        /*006a*/ 	.short	(.L_249 - .L_248)
	.align		4
.L_248:
        /*006c*/ 	.word	index@(.nv.constant0._Z30softmax_cross_entropy_backwardPfS_S_i)
        /*0070*/ 	.short	0x0380
        /*0072*/ 	.short	0x001c


	//----- nvinfo : EIATTR_SW_WAR
	.align		4
.L_249:
        /*0074*/ 	.byte	0x04, 0x36
        /*0076*/ 	.short	(.L_251 - .L_250)
.L_250:
        /*0078*/ 	.word	0x00000008
.L_251:


//--------------------- .nv.info._Z14softmax_kernelPKfPfi --------------------------
	.section	.nv.info._Z14softmax_kernelPKfPfi,"",@"SHT_CUDA_INFO"
	.sectionflags	@""
	.align	4


	//----- nvinfo : EIATTR_CUDA_API_VERSION
	.align		4
        /*0000*/ 	.byte	0x04, 0x37
        /*0002*/ 	.short	(.L_253 - .L_252)
.L_252:
        /*0004*/ 	.word	0x00000082


	//----- nvinfo : EIATTR_KPARAM_INFO
	.align		4
.L_253:
        /*0008*/ 	.byte	0x04, 0x17
        /*000a*/ 	.short	(.L_255 - .L_254)
.L_254:
        /*000c*/ 	.word	0x00000000
        /*0010*/ 	.short	0x0002
        /*0012*/ 	.short	0x0010
        /*0014*/ 	.byte	0x00, 0xf0, 0x11, 0x00


	//----- nvinfo : EIATTR_KPARAM_INFO
	.align		4
.L_255:
        /*0018*/ 	.byte	0x04, 0x17
        /*001a*/ 	.short	(.L_257 - .L_256)
.L_256:
        /*001c*/ 	.word	0x00000000
        /*0020*/ 	.short	0x0001
        /*0022*/ 	.short	0x0008
        /*0024*/ 	.byte	0x00, 0xf5, 0x21, 0x00


	//----- nvinfo : EIATTR_KPARAM_INFO
	.align		4
.L_257:
        /*0028*/ 	.byte	0x04, 0x17
        /*002a*/ 	.short	(.L_259 - .L_258)
.L_258:
        /*002c*/ 	.word	0x00000000
        /*0030*/ 	.short	0x0000
        /*0032*/ 	.short	0x0000
        /*0034*/ 	.byte	0x00, 0xf5, 0x21, 0x00


	//----- nvinfo : EIATTR_SPARSE_MMA_MASK
	.align		4
.L_259:
        /*0038*/ 	.byte	0x03, 0x50
        /*003a*/ 	.short	0x0000


	//----- nvinfo : EIATTR_MAXREG_COUNT
	.align		4
        /*003c*/ 	.byte	0x03, 0x1b
        /*003e*/ 	.short	0x00ff


	//----- nvinfo : EIATTR_NUM_BARRIERS
	.align		4
        /*0040*/ 	.byte	0x02, 0x4c
        /*0042*/ 	.byte	0x01
	.zero		1


	//----- nvinfo : EIATTR_MERCURY_ISA_VERSION
	.align		4
        /*0044*/ 	.byte	0x03, 0x5f
        /*0046*/ 	.short	0x0101


	//----- nvinfo : EIATTR_VRC_CTA_INIT_COUNT
	.align		4
        /*0048*/ 	.byte	0x02, 0x4a
	.zero		1
	.zero		1


	//----- nvinfo : EIATTR_EXIT_INSTR_OFFSETS
	.align		4
        /*004c*/ 	.byte	0x04, 0x1c
        /*004e*/ 	.short	(.L_261 - .L_260)


	//   ....[0]....
.L_260:
        /*0050*/ 	.word	0x00000ca0


	//   ....[1]....
        /*0054*/ 	.word	0x00000f00


	//----- nvinfo : EIATTR_CRS_STACK_SIZE
	.align		4
.L_261:
        /*0058*/ 	.byte	0x04, 0x1e
        /*005a*/ 	.short	(.L_263 - .L_262)
.L_262:
        /*005c*/ 	.word	0x00000000


	//----- nvinfo : EIATTR_CBANK_PARAM_SIZE
	.align		4
.L_263:
        /*0060*/ 	.byte	0x03, 0x19
        /*0062*/ 	.short	0x0014


	//----- nvinfo : EIATTR_PARAM_CBANK
	.align		4
        /*0064*/ 	.byte	0x04, 0x0a
        /*0066*/ 	.short	(.L_265 - .L_264)
	.align		4
.L_264:
        /*0068*/ 	.word	index@(.nv.constant0._Z14softmax_kernelPKfPfi)
        /*006c*/ 	.short	0x0380
        /*006e*/ 	.short	0x0014


	//----- nvinfo : EIATTR_SW_WAR
	.align		4
.L_265:
        /*0070*/ 	.byte	0x04, 0x36
        /*0072*/ 	.short	(.L_267 - .L_266)
.L_266:
        /*0074*/ 	.word	0x00000008
.L_267:


//--------------------- .nv.info._Z7mat_addPfS_S_iibf --------------------------
	.section	.nv.info._Z7mat_addPfS_S_iibf,"",@"SHT_CUDA_INFO"
	.sectionflags	@""
	.align	4


	//----- nvinfo : EIATTR_CUDA_API_VERSION
	.align		4
        /*0000*/ 	.byte	0x04, 0x37
        /*0002*/ 	.short	(.L_269 - .L_268)
.L_268:
        /*0004*/ 	.word	0x00000082


	//----- nvinfo : EIATTR_KPARAM_INFO
	.align		4
.L_269:
        /*0008*/ 	.byte	0x04, 0x17
        /*000a*/ 	.short	(.L_271 - .L_270)
.L_270:
        /*000c*/ 	.word	0x00000000
        /*0010*/ 	.short	0x0006
        /*0012*/ 	.short	0x0024
        /*0014*/ 	.byte	0x00, 0xf0, 0x11, 0x00


	//----- nvinfo : EIATTR_KPARAM_INFO
	.align		4
.L_271:
        /*0018*/ 	.byte	0x04, 0x17
        /*001a*/ 	.short	(.L_273 - .L_272)
.L_272:
        /*001c*/ 	.word	0x00000000
        /*0020*/ 	.short	0x0005
        /*0022*/ 	.short	0x0020
        /*0024*/ 	.byte	0x00, 0xf0, 0x05, 0x00


	//----- nvinfo : EIATTR_KPARAM_INFO
	.align		4
.L_273:
        /*0028*/ 	.byte	0x04, 0x17
        /*002a*/ 	.short	(.L_275 - .L_274)
.L_274:
        /*002c*/ 	.word	0x00000000
        /*0030*/ 	.short	0x0004
        /*0032*/ 	.short	0x001c
        /*0034*/ 	.byte	0x00, 0xf0, 0x11, 0x00


	//----- nvinfo : EIATTR_KPARAM_INFO
	.align		4
.L_275:
        /*0038*/ 	.byte	0x04, 0x17
        /*003a*/ 	.short	(.L_277 - .L_276)
.L_276:
        /*003c*/ 	.word	0x00000000
        /*0040*/ 	.short	0x0003
        /*0042*/ 	.short	0x0018
        /*0044*/ 	.byte	0x00, 0xf0, 0x11, 0x00


	//----- nvinfo : EIATTR_KPARAM_INFO
	.align		4
.L_277:
        /*0048*/ 	.byte	0x04, 0x17
        /*004a*/ 	.short	(.L_279 - .L_278)
.L_278:
        /*004c*/ 	.word	0x00000000
        /*0050*/ 	.short	0x0002
        /*0052*/ 	.short	0x0010
        /*0054*/ 	.byte	0x00, 0xf5, 0x21, 0x00


	//----- nvinfo : EIATTR_KPARAM_INFO
	.align		4
.L_279:
        /*0058*/ 	.byte	0x04, 0x17
        /*005a*/ 	.short	(.L_281 - .L_280)
.L_280:
        /*005c*/ 	.word	0x00000000
        /*0060*/ 	.short	0x0001
        /*0062*/ 	.short	0x0008
        /*0064*/ 	.byte	0x00, 0xf5, 0x21, 0x00


	//----- nvinfo : EIATTR_KPARAM_INFO
	.align		4
.L_281:
        /*0068*/ 	.byte	0x04, 0x17
        /*006a*/ 	.short	(.L_283 - .L_282)
.L_282:
        /*006c*/ 	.word	0x00000000
        /*0070*/ 	.short	0x0000
        /*0072*/ 	.short	0x0000
        /*0074*/ 	.byte	0x00, 0xf5, 0x21, 0x00


	//----- nvinfo : EIATTR_SPARSE_MMA_MASK
	.align		4
.L_283:
        /*0078*/ 	.byte	0x03, 0x50
        /*007a*/ 	.short	0x0000


	//----- nvinfo : EIATTR_MAXREG_COUNT
	.align		4
        /*007c*/ 	.byte	0x03, 0x1b
        /*007e*/ 	.short	0x00ff


	//----- nvinfo : EIATTR_MERCURY_ISA_VERSION
	.align		4
        /*0080*/ 	.byte	0x03, 0x5f
        /*0082*/ 	.short	0x0101


	//----- nvinfo : EIATTR_VRC_CTA_INIT_COUNT
	.align		4
        /*0084*/ 	.byte	0x02, 0x4a
	.zero		1
	.zero		1


	//----- nvinfo : EIATTR_EXIT_INSTR_OFFSETS
	.align		4
        /*0088*/ 	.byte	0x04, 0x1c
        /*008a*/ 	.short	(.L_285 - .L_284)


	//   ....[0]....
.L_284:
        /*008c*/ 	.word	0x000000d0


	//   ....[1]....
        /*0090*/ 	.word	0x000001e0


	//----- nvinfo : EIATTR_CBANK_PARAM_SIZE
	.align		4
.L_285:
        /*0094*/ 	.byte	0x03, 0x19
        /*0096*/ 	.short	0x0028


	//----- nvinfo : EIATTR_PARAM_CBANK
	.align		4
        /*0098*/ 	.byte	0x04, 0x0a
        /*009a*/ 	.short	(.L_287 - .L_286)
	.align		4
.L_286:
        /*009c*/ 	.word	index@(.nv.constant0._Z7mat_addPfS_S_iibf)
        /*00a0*/ 	.short	0x0380
        /*00a2*/ 	.short	0x0028


	//----- nvinfo : EIATTR_SW_WAR
	.align		4
.L_287:
        /*00a4*/ 	.byte	0x04, 0x36
        /*00a6*/ 	.short	(.L_289 - .L_288)
.L_288:
        /*00a8*/ 	.word	0x00000008
.L_289:


//--------------------- .nv.info._Z7vec_addPfS_bi --------------------------
	.section	.nv.info._Z7vec_addPfS_bi,"",@"SHT_CUDA_INFO"
	.sectionflags	@""
	.align	4


	//----- nvinfo : EIATTR_CUDA_API_VERSION
	.align		4
        /*0000*/ 	.byte	0x04, 0x37
        /*0002*/ 	.short	(.L_291 - .L_290)
.L_290:
        /*0004*/ 	.word	0x00000082


	//----- nvinfo : EIATTR_KPARAM_INFO
	.align		4
.L_291:
        /*0008*/ 	.byte	0x04, 0x17
        /*000a*/ 	.short	(.L_293 - .L_292)
.L_292:
        /*000c*/ 	.word	0x00000000
        /*0010*/ 	.short	0x0003
        /*0012*/ 	.short	0x0014
        /*0014*/ 	.byte	0x00, 0xf0, 0x11, 0x00


	//----- nvinfo : EIATTR_KPARAM_INFO
	.align		4
.L_293:
        /*0018*/ 	.byte	0x04, 0x17
        /*001a*/ 	.short	(.L_295 - .L_294)
.L_294:
        /*001c*/ 	.word	0x00000000
        /*0020*/ 	.short	0x0002
        /*0022*/ 	.short	0x0010
        /*0024*/ 	.byte	0x00, 0xf0, 0x05, 0x00


	//----- nvinfo : EIATTR_KPARAM_INFO
	.align		4
.L_295:
        /*0028*/ 	.byte	0x04, 0x17
        /*002a*/ 	.short	(.L_297 - .L_296)
.L_296:
        /*002c*/ 	.word	0x00000000
        /*0030*/ 	.short	0x0001
        /*0032*/ 	.short	0x0008
        /*0034*/ 	.byte	0x00, 0xf5, 0x21, 0x00


	//----- nvinfo : EIATTR_KPARAM_INFO
	.align		4
.L_297:
        /*0038*/ 	.byte	0x04, 0x17
        /*003a*/ 	.short	(.L_299 - .L_298)
.L_298:
        /*003c*/ 	.word	0x00000000
        /*0040*/ 	.short	0x0000
        /*0042*/ 	.short	0x0000
        /*0044*/ 	.byte	0x00, 0xf5, 0x21, 0x00


	//----- nvinfo : EIATTR_SPARSE_MMA_MASK
	.align		4
.L_299:
        /*0048*/ 	.byte	0x03, 0x50
        /*004a*/ 	.short	0x0000


	//----- nvinfo : EIATTR_MAXREG_COUNT
	.align		4
        /*004c*/ 	.byte	0x03, 0x1b
        /*004e*/ 	.short	0x00ff


	//----- nvinfo : EIATTR_MERCURY_ISA_VERSION
	.align		4
        /*0050*/ 	.byte	0x03, 0x5f
        /*0052*/ 	.short	0x0101


	//----- nvinfo : EIATTR_VRC_CTA_INIT_COUNT
	.align		4
        /*0054*/ 	.byte	0x02, 0x4a
	.zero		1
	.zero		1


	//----- nvinfo : EIATTR_EXIT_INSTR_OFFSETS
	.align		4
        /*0058*/ 	.byte	0x04, 0x1c
        /*005a*/ 	.short	(.L_301 - .L_300)


	//   ....[0]....
.L_300:
        /*005c*/ 	.word	0x00000070


	//   ....[1]....
        /*0060*/ 	.word	0x00000150


	//----- nvinfo : EIATTR_CBANK_PARAM_SIZE
	.align		4
.L_301:
        /*0064*/ 	.byte	0x03, 0x19
        /*0066*/ 	.short	0x0018


	//----- nvinfo : EIATTR_PARAM_CBANK
	.align		4
        /*0068*/ 	.byte	0x04, 0x0a
        /*006a*/ 	.short	(.L_303 - .L_302)
	.align		4
.L_302:
        /*006c*/ 	.word	index@(.nv.constant0._Z7vec_addPfS_bi)
        /*0070*/ 	.short	0x0380
        /*0072*/ 	.short	0x0018


	//----- nvinfo : EIATTR_SW_WAR
	.align		4
.L_303:
        /*0074*/ 	.byte	0x04, 0x36
        /*0076*/ 	.short	(.L_305 - .L_304)
.L_304:
        /*0078*/ 	.word	0x00000008
.L_305:


//--------------------- .nv.info._Z5sgemmPfS_S_iiiiii --------------------------
	.section	.nv.info._Z5sgemmPfS_S_iiiiii,"",@"SHT_CUDA_INFO"
	.sectionflags	@""
	.align	4


	//----- nvinfo : EIATTR_CUDA_API_VERSION
	.align		4
        /*0000*/ 	.byte	0x04, 0x37
        /*0002*/ 	.short	(.L_307 - .L_306)
.L_306:
        /*0004*/ 	.word	0x00000082


	//----- nvinfo : EIATTR_KPARAM_INFO
	.align		4
.L_307:
        /*0008*/ 	.byte	0x04, 0x17
        /*000a*/ 	.short	(.L_309 - .L_308)
.L_308:
        /*000c*/ 	.word	0x00000000
        /*0010*/ 	.short	0x0008
        /*0012*/ 	.short	0x002c
        /*0014*/ 	.byte	0x00, 0xf0, 0x11, 0x00


	//----- nvinfo : EIATTR_KPARAM_INFO
	.align		4
.L_309:
        /*0018*/ 	.byte	0x04, 0x17
        /*001a*/ 	.short	(.L_311 - .L_310)
.L_310:
        /*001c*/ 	.word	0x00000000
        /*0020*/ 	.short	0x0007
        /*0022*/ 	.short	0x0028
        /*0024*/ 	.byte	0x00, 0xf0, 0x11, 0x00


	//----- nvinfo : EIATTR_KPARAM_INFO
	.align		4
.L_311:
        /*0028*/ 	.byte	0x04, 0x17
        /*002a*/ 	.short	(.L_313 - .L_312)
.L_312:
        /*002c*/ 	.word	0x00000000
        /*0030*/ 	.short	0x0006
        /*0032*/ 	.short	0x0024
        /*0034*/ 	.byte	0x00, 0xf0, 0x11, 0x00


	//----- nvinfo : EIATTR_KPARAM_INFO
	.align		4
.L_313:
        /*0038*/ 	.byte	0x04, 0x17
        /*003a*/ 	.short	(.L_315 - .L_314)
.L_314:
        /*003c*/ 	.word	0x00000000
        /*0040*/ 	.short	0x0005
        /*0042*/ 	.short	0x0020
        /*0044*/ 	.byte	0x00, 0xf0, 0x11, 0x00


	//----- nvinfo : EIATTR_KPARAM_INFO
	.align		4
.L_315:
        /*0048*/ 	.byte	0x04, 0x17
        /*004a*/ 	.short	(.L_317 - .L_316)
.L_316:
        /*004c*/ 	.word	0x00000000
        /*0050*/ 	.short	0x0004
        /*0052*/ 	.short	0x001c
        /*0054*/ 	.byte	0x00, 0xf0, 0x11, 0x00


	//----- nvinfo : EIATTR_KPARAM_INFO
	.align		4
.L_317:
        /*0058*/ 	.byte	0x04, 0x17
        /*005a*/ 	.short	(.L_319 - .L_318)
.L_318:
        /*005c*/ 	.word	0x00000000
        /*0060*/ 	.short	0x0003
        /*0062*/ 	.short	0x0018
        /*0064*/ 	.byte	0x00, 0xf0, 0x11, 0x00


	//----- nvinfo : EIATTR_KPARAM_INFO
	.align		4
.L_319:
        /*0068*/ 	.byte	0x04, 0x17
        /*006a*/ 	.short	(.L_321 - .L_320)
.L_320:
        /*006c*/ 	.word	0x00000000
        /*0070*/ 	.short	0x0002
        /*0072*/ 	.short	0x0010
        /*0074*/ 	.byte	0x00, 0xf5, 0x21, 0x00


	//----- nvinfo : EIATTR_KPARAM_INFO
	.align		4
.L_321:
        /*0078*/ 	.byte	0x04, 0x17
        /*007a*/ 	.short	(.L_323 - .L_322)
.L_322:
        /*007c*/ 	.word	0x00000000
        /*0080*/ 	.short	0x0001
        /*0082*/ 	.short	0x0008
        /*0084*/ 	.byte	0x00, 0xf5, 0x21, 0x00


	//----- nvinfo : EIATTR_KPARAM_INFO
	.align		4
.L_323:
        /*0088*/ 	.byte	0x04, 0x17
        /*008a*/ 	.short	(.L_325 - .L_324)
.L_324:
        /*008c*/ 	.word	0x00000000
        /*0090*/ 	.short	0x0000
        /*0092*/ 	.short	0x0000
        /*0094*/ 	.byte	0x00, 0xf5, 0x21, 0x00


	//----- nvinfo : EIATTR_SPARSE_MMA_MASK
	.align		4
.L_325:
        /*0098*/ 	.byte	0x03, 0x50
        /*009a*/ 	.short	0x0000


	//----- nvinfo : EIATTR_MAXREG_COUNT
	.align		4
        /*009c*/ 	.byte	0x03, 0x1b
        /*009e*/ 	.short	0x00ff


	//----- nvinfo : EIATTR_NUM_BARRIERS
	.align		4
        /*00a0*/ 	.byte	0x02, 0x4c
        /*00a2*/ 	.byte	0x01
	.zero		1


	//----- nvinfo : EIATTR_MERCURY_ISA_VERSION
	.align		4
        /*00a4*/ 	.byte	0x03, 0x5f
        /*00a6*/ 	.short	0x0101


	//----- nvinfo : EIATTR_VRC_CTA_INIT_COUNT
	.align		4
        /*00a8*/ 	.byte	0x02, 0x4a
	.zero		1
	.zero		1


	//----- nvinfo : EIATTR_EXIT_INSTR_OFFSETS
	.align		4
        /*00ac*/ 	.byte	0x04, 0x1c
        /*00ae*/ 	.short	(.L_327 - .L_326)


	//   ....[0]....
.L_326:
        /*00b0*/ 	.word	0x000005d0


	//   ....[1]....
        /*00b4*/ 	.word	0x00000620


	//----- nvinfo : EIATTR_CBANK_PARAM_SIZE
	.align		4
.L_327:
        /*00b8*/ 	.byte	0x03, 0x19
        /*00ba*/ 	.short	0x0030


	//----- nvinfo : EIATTR_PARAM_CBANK
	.align		4
        /*00bc*/ 	.byte	0x04, 0x0a
        /*00be*/ 	.short	(.L_329 - .L_328)
	.align		4
.L_328:
        /*00c0*/ 	.word	index@(.nv.constant0._Z5sgemmPfS_S_iiiiii)
        /*00c4*/ 	.short	0x0380
        /*00c6*/ 	.short	0x0030


	//----- nvinfo : EIATTR_SW_WAR
	.align		4
.L_329:
        /*00c8*/ 	.byte	0x04, 0x36
        /*00ca*/ 	.short	(.L_331 - .L_330)
.L_330:
        /*00cc*/ 	.word	0x00000008
.L_331:


//--------------------- .nv.info._Z11relu_kernelPfi --------------------------
	.section	.nv.info._Z11relu_kernelPfi,"",@"SHT_CUDA_INFO"
	.sectionflags	@""
	.align	4


	//----- nvinfo : EIATTR_CUDA_API_VERSION
	.align		4
        /*0000*/ 	.byte	0x04, 0x37
        /*0002*/ 	.short	(.L_333 - .L_332)
.L_332:
        /*0004*/ 	.word	0x00000082


	//----- nvinfo : EIATTR_KPARAM_INFO
	.align		4
.L_333:
        /*0008*/ 	.byte	0x04, 0x17
        /*000a*/ 	.short	(.L_335 - .L_334)
.L_334:
        /*000c*/ 	.word	0x00000000
        /*0010*/ 	.short	0x0001
        /*0012*/ 	.short	0x0008
        /*0014*/ 	.byte	0x00, 0xf0, 0x11, 0x00


	//----- nvinfo : EIATTR_KPARAM_INFO
	.align		4
.L_335:
        /*0018*/ 	.byte	0x04, 0x17
        /*001a*/ 	.short	(.L_337 - .L_336)
.L_336:
        /*001c*/ 	.word	0x00000000
        /*0020*/ 	.short	0x0000
        /*0022*/ 	.short	0x0000
        /*0024*/ 	.byte	0x00, 0xf5, 0x21, 0x00


	//----- nvinfo : EIATTR_SPARSE_MMA_MASK
	.align		4
.L_337:
        /*0028*/ 	.byte	0x03, 0x50
        /*002a*/ 	.short	0x0000


	//----- nvinfo : EIATTR_MAXREG_COUNT
	.align		4
        /*002c*/ 	.byte	0x03, 0x1b
        /*002e*/ 	.short	0x00ff


	//----- nvinfo : EIATTR_MERCURY_ISA_VERSION
	.align		4
        /*0030*/ 	.byte	0x03, 0x5f
        /*0032*/ 	.short	0x0101


	//----- nvinfo : EIATTR_VRC_CTA_INIT_COUNT
	.align		4
        /*0034*/ 	.byte	0x02, 0x4a
	.zero		1
	.zero		1


	//----- nvinfo : EIATTR_EXIT_INSTR_OFFSETS
	.align		4
        /*0038*/ 	.byte	0x04, 0x1c
        /*003a*/ 	.short	(.L_339 - .L_338)


	//   ....[0]....
.L_338:
        /*003c*/ 	.word	0x00000070


	//   ....[1]....
        /*0040*/ 	.word	0x000000d0


	//   ....[2]....
        /*0044*/ 	.word	0x000000f0


	//----- nvinfo : EIATTR_CBANK_PARAM_SIZE
	.align		4
.L_339:
        /*0048*/ 	.byte	0x03, 0x19
        /*004a*/ 	.short	0x000c


	//----- nvinfo : EIATTR_PARAM_CBANK
	.align		4
        /*004c*/ 	.byte	0x04, 0x0a
        /*004e*/ 	.short	(.L_341 - .L_340)
	.align		4
.L_340:
        /*0050*/ 	.word	index@(.nv.constant0._Z11relu_kernelPfi)
        /*0054*/ 	.short	0x0380
        /*0056*/ 	.short	0x000c


	//----- nvinfo : EIATTR_SW_WAR
	.align		4
.L_341:
        /*0058*/ 	.byte	0x04, 0x36
        /*005a*/ 	.short	(.L_343 - .L_342)
.L_342:
        /*005c*/ 	.word	0x00000008
.L_343:


//--------------------- .nv.info._Z11relu_kernelPfiii --------------------------
	.section	.nv.info._Z11relu_kernelPfiii,"",@"SHT_CUDA_INFO"
	.sectionflags	@""
	.align	4


	//----- nvinfo : EIATTR_CUDA_API_VERSION
	.align		4
        /*0000*/ 	.byte	0x04, 0x37
        /*0002*/ 	.short	(.L_345 - .L_344)
.L_344:
        /*0004*/ 	.word	0x00000082


	//----- nvinfo : EIATTR_KPARAM_INFO
	.align		4
.L_345:
        /*0008*/ 	.byte	0x04, 0x17
        /*000a*/ 	.short	(.L_347 - .L_346)
.L_346:
        /*000c*/ 	.word	0x00000000
        /*0010*/ 	.short	0x0003
        /*0012*/ 	.short	0x0010
        /*0014*/ 	.byte	0x00, 0xf0, 0x11, 0x00


	//----- nvinfo : EIATTR_KPARAM_INFO
	.align		4
.L_347:
        /*0018*/ 	.byte	0x04, 0x17
        /*001a*/ 	.short	(.L_349 - .L_348)
.L_348:
        /*001c*/ 	.word	0x00000000
        /*0020*/ 	.short	0x0002
        /*0022*/ 	.short	0x000c
        /*0024*/ 	.byte	0x00, 0xf0, 0x11, 0x00


	//----- nvinfo : EIATTR_KPARAM_INFO
	.align		4
.L_349:
        /*0028*/ 	.byte	0x04, 0x17
        /*002a*/ 	.short	(.L_351 - .L_350)
.L_350:
        /*002c*/ 	.word	0x00000000
        /*0030*/ 	.short	0x0001
        /*0032*/ 	.short	0x0008
        /*0034*/ 	.byte	0x00, 0xf0, 0x11, 0x00


	//----- nvinfo : EIATTR_KPARAM_INFO
	.align		4
.L_351:
        /*0038*/ 	.byte	0x04, 0x17
        /*003a*/ 	.short	(.L_353 - .L_352)
.L_352:
        /*003c*/ 	.word	0x00000000
        /*0040*/ 	.short	0x0000
        /*0042*/ 	.short	0x0000
        /*0044*/ 	.byte	0x00, 0xf5, 0x21, 0x00


	//----- nvinfo : EIATTR_SPARSE_MMA_MASK
	.align		4
.L_353:
        /*0048*/ 	.byte	0x03, 0x50
        /*004a*/ 	.short	0x0000


	//----- nvinfo : EIATTR_MAXREG_COUNT
	.align		4
        /*004c*/ 	.byte	0x03, 0x1b
        /*004e*/ 	.short	0x00ff


	//----- nvinfo : EIATTR_MERCURY_ISA_VERSION
	.align		4
        /*0050*/ 	.byte	0x03, 0x5f
        /*0052*/ 	.short	0x0101


	//----- nvinfo : EIATTR_VRC_CTA_INIT_COUNT
	.align		4
        /*0054*/ 	.byte	0x02, 0x4a
	.zero		1
	.zero		1


	//----- nvinfo : EIATTR_EXIT_INSTR_OFFSETS
	.align		4
        /*0058*/ 	.byte	0x04, 0x1c
        /*005a*/ 	.short	(.L_355 - .L_354)


	//   ....[0]....
.L_354:
        /*005c*/ 	.word	0x000000a0


	//   ....[1]....
        /*0060*/ 	.word	0x00000100


	//   ....[2]....
        /*0064*/ 	.word	0x00000120


	//----- nvinfo : EIATTR_CBANK_PARAM_SIZE
	.align		4
.L_355:
        /*0068*/ 	.byte	0x03, 0x19
        /*006a*/ 	.short	0x0014


	//----- nvinfo : EIATTR_PARAM_CBANK
	.align		4
        /*006c*/ 	.byte	0x04, 0x0a
        /*006e*/ 	.short	(.L_357 - .L_356)
	.align		4
.L_356:
        /*0070*/ 	.word	index@(.nv.constant0._Z11relu_kernelPfiii)
        /*0074*/ 	.short	0x0380
        /*0076*/ 	.short	0x0014


	//----- nvinfo : EIATTR_SW_WAR
	.align		4
.L_357:
        /*0078*/ 	.byte	0x04, 0x36
        /*007a*/ 	.short	(.L_359 - .L_358)
.L_358:
        /*007c*/ 	.word	0x00000008
.L_359:


//--------------------- .nv.info._Z10max_pool2dPfS_iiiii --------------------------
	.section	.nv.info._Z10max_pool2dPfS_iiiii,"",@"SHT_CUDA_INFO"
	.sectionflags	@""
	.align	4


	//----- nvinfo : EIATTR_CUDA_API_VERSION
	.align		4
        /*0000*/ 	.byte	0x04, 0x37
        /*0002*/ 	.short	(.L_361 - .L_360)
.L_360:
        /*0004*/ 	.word	0x00000082


	//----- nvinfo : EIATTR_KPARAM_INFO
	.align		4
.L_361:
        /*0008*/ 	.byte	0x04, 0x17
        /*000a*/ 	.short	(.L_363 - .L_362)
.L_362:
        /*000c*/ 	.word	0x00000000
        /*0010*/ 	.short	0x0006
        /*0012*/ 	.short	0x0020
        /*0014*/ 	.byte	0x00, 0xf0, 0x11, 0x00


	//----- nvinfo : EIATTR_KPARAM_INFO
	.align		4
.L_363:
        /*0018*/ 	.byte	0x04, 0x17
        /*001a*/ 	.short	(.L_365 - .L_364)
.L_364:
        /*001c*/ 	.word	0x00000000
        /*0020*/ 	.short	0x0005
        /*0022*/ 	.short	0x001c
        /*0024*/ 	.byte	0x00, 0xf0, 0x11, 0x00


	//----- nvinfo : EIATTR_KPARAM_INFO
	.align		4
.L_365:
        /*0028*/ 	.byte	0x04, 0x17
        /*002a*/ 	.short	(.L_367 - .L_366)
.L_366:
        /*002c*/ 	.word	0x00000000
        /*0030*/ 	.short	0x0004
        /*0032*/ 	.short	0x0018
        /*0034*/ 	.byte	0x00, 0xf0, 0x11, 0x00


	//----- nvinfo : EIATTR_KPARAM_INFO
	.align		4
.L_367:
        /*0038*/ 	.byte	0x04, 0x17
        /*003a*/ 	.short	(.L_369 - .L_368)
.L_368:
        /*003c*/ 	.word	0x00000000
        /*0040*/ 	.short	0x0003
        /*0042*/ 	.short	0x0014
        /*0044*/ 	.byte	0x00, 0xf0, 0x11, 0x00


	//----- nvinfo : EIATTR_KPARAM_INFO
	.align		4
.L_369:
        /*0048*/ 	.byte	0x04, 0x17
        /*004a*/ 	.short	(.L_371 - .L_370)
.L_370:
        /*004c*/ 	.word	0x00000000
        /*0050*/ 	.short	0x0002
        /*0052*/ 	.short	0x0010
        /*0054*/ 	.byte	0x00, 0xf0, 0x11, 0x00


	//----- nvinfo : EIATTR_KPARAM_INFO
	.align		4
.L_371:
        /*0058*/ 	.byte	0x04, 0x17
        /*005a*/ 	.short	(.L_373 - .L_372)
.L_372:
        /*005c*/ 	.word	0x00000000
        /*0060*/ 	.short	0x0001
        /*0062*/ 	.short	0x0008
        /*0064*/ 	.byte	0x00, 0xf5, 0x21, 0x00


	//----- nvinfo : EIATTR_KPARAM_INFO
	.align		4
.L_373:
        /*0068*/ 	.byte	0x04, 0x17
        /*006a*/ 	.short	(.L_375 - .L_374)
.L_374:
        /*006c*/ 	.word	0x00000000
        /*0070*/ 	.short	0x0000
        /*0072*/ 	.short	0x0000
        /*0074*/ 	.byte	0x00, 0xf5, 0x21, 0x00


	//----- nvinfo : EIATTR_SPARSE_MMA_MASK
	.align		4
.L_375:
        /*0078*/ 	.byte	0x03, 0x50
        /*007a*/ 	.short	0x0000


	//----- nvinfo : EIATTR_MAXREG_COUNT
	.align		4
        /*007c*/ 	.byte	0x03, 0x1b
        /*007e*/ 	.short	0x00ff


	//----- nvinfo : EIATTR_MERCURY_ISA_VERSION
	.align		4
        /*0080*/ 	.byte	0x03, 0x5f
        /*0082*/ 	.short	0x0101


	//----- nvinfo : EIATTR_VRC_CTA_INIT_COUNT
	.align		4
        /*0084*/ 	.byte	0x02, 0x4a
	.zero		1
	.zero		1


	//----- nvinfo : EIATTR_EXIT_INSTR_OFFSETS
	.align		4
        /*0088*/ 	.byte	0x04, 0x1c
        /*008a*/ 	.short	(.L_377 - .L_376)


	//   ....[0]....
.L_376:
        /*008c*/ 	.word	0x000000a0


	//   ....[1]....
        /*0090*/ 	.word	0x000006d0


	//----- nvinfo : EIATTR_CBANK_PARAM_SIZE
	.align		4
.L_377:
        /*0094*/ 	.byte	0x03, 0x19
        /*0096*/ 	.short	0x0024


	//----- nvinfo : EIATTR_PARAM_CBANK
	.align		4
        /*0098*/ 	.byte	0x04, 0x0a
        /*009a*/ 	.short	(.L_379 - .L_378)
	.align		4
.L_378:
        /*009c*/ 	.word	index@(.nv.constant0._Z10max_pool2dPfS_iiiii)
        /*00a0*/ 	.short	0x0380
        /*00a2*/ 	.short	0x0024


	//----- nvinfo : EIATTR_SW_WAR
	.align		4
.L_379:
        /*00a4*/ 	.byte	0x04, 0x36
        /*00a6*/ 	.short	(.L_381 - .L_380)
.L_380:
        /*00a8*/ 	.word	0x00000008
.L_381:


//--------------------- .nv.info._Z13convolution3dPfS_S_iiiiiiii --------------------------
	.section	.nv.info._Z13convolution3dPfS_S_iiiiiiii,"",@"SHT_CUDA_INFO"
	.sectionflags	@""
	.align	4


	//----- nvinfo : EIATTR_CUDA_API_VERSION
	.align		4
        /*0000*/ 	.byte	0x04, 0x37
        /*0002*/ 	.short	(.L_383 - .L_382)
.L_382:
        /*0004*/ 	.word	0x00000082


	//----- nvinfo : EIATTR_KPARAM_INFO
	.align		4
.L_383:
        /*0008*/ 	.byte	0x04, 0x17
        /*000a*/ 	.short	(.L_385 - .L_384)
.L_384:
        /*000c*/ 	.word	0x00000000
        /*0010*/ 	.short	0x000a
        /*0012*/ 	.short	0x0034
        /*0014*/ 	.byte	0x00, 0xf0, 0x11, 0x00


	//----- nvinfo : EIATTR_KPARAM_INFO
	.align		4
.L_385:
        /*0018*/ 	.byte	0x04, 0x17
        /*001a*/ 	.short	(.L_387 - .L_386)
.L_386:
        /*001c*/ 	.word	0x00000000
        /*0020*/ 	.short	0x0009
        /*0022*/ 	.short	0x0030
        /*0024*/ 	.byte	0x00, 0xf0, 0x11, 0x00


	//----- nvinfo : EIATTR_KPARAM_INFO
	.align		4
.L_387:
        /*0028*/ 	.byte	0x04, 0x17
        /*002a*/ 	.short	(.L_389 - .L_388)
.L_388:
        /*002c*/ 	.word	0x00000000
        /*0030*/ 	.short	0x0008
        /*0032*/ 	.short	0x002c
        /*0034*/ 	.byte	0x00, 0xf0, 0x11, 0x00


	//----- nvinfo : EIATTR_KPARAM_INFO
	.align		4
.L_389:
        /*0038*/ 	.byte	0x04, 0x17
        /*003a*/ 	.short	(.L_391 - .L_390)
.L_390:
        /*003c*/ 	.word	0x00000000
        /*0040*/ 	.short	0x0007
        /*0042*/ 	.short	0x0028
        /*0044*/ 	.byte	0x00, 0xf0, 0x11, 0x00


	//----- nvinfo : EIATTR_KPARAM_INFO
	.align		4
.L_391:
        /*0048*/ 	.byte	0x04, 0x17
        /*004a*/ 	.short	(.L_393 - .L_392)
.L_392:
        /*004c*/ 	.word	0x00000000
        /*0050*/ 	.short	0x0006
        /*0052*/ 	.short	0x0024
        /*0054*/ 	.byte	0x00, 0xf0, 0x11, 0x00


	//----- nvinfo : EIATTR_KPARAM_INFO
	.align		4
.L_393:
        /*0058*/ 	.byte	0x04, 0x17
        /*005a*/ 	.short	(.L_395 - .L_394)
.L_394:
        /*005c*/ 	.word	0x00000000
        /*0060*/ 	.short	0x0005
        /*0062*/ 	.short	0x0020
        /*0064*/ 	.byte	0x00, 0xf0, 0x11, 0x00


	//----- nvinfo : EIATTR_KPARAM_INFO
	.align		4
.L_395:
        /*0068*/ 	.byte	0x04, 0x17
        /*006a*/ 	.short	(.L_397 - .L_396)
.L_396:
        /*006c*/ 	.word	0x00000000
        /*0070*/ 	.short	0x0004
        /*0072*/ 	.short	0x001c
        /*0074*/ 	.byte	0x00, 0xf0, 0x11, 0x00


	//----- nvinfo : EIATTR_KPARAM_INFO
	.align		4
.L_397:
        /*0078*/ 	.byte	0x04, 0x17
        /*007a*/ 	.short	(.L_399 - .L_398)
.L_398:
        /*007c*/ 	.word	0x00000000
        /*0080*/ 	.short	0x0003
        /*0082*/ 	.short	0x0018
        /*0084*/ 	.byte	0x00, 0xf0, 0x11, 0x00


	//----- nvinfo : EIATTR_KPARAM_INFO
	.align		4
.L_399:
        /*0088*/ 	.byte	0x04, 0x17
        /*008a*/ 	.short	(.L_401 - .L_400)
.L_400:
        /*008c*/ 	.word	0x00000000
        /*0090*/ 	.short	0x0002
        /*0092*/ 	.short	0x0010
        /*0094*/ 	.byte	0x00, 0xf5, 0x21, 0x00


	//----- nvinfo : EIATTR_KPARAM_INFO
	.align		4
.L_401:
        /*0098*/ 	.byte	0x04, 0x17
        /*009a*/ 	.short	(.L_403 - .L_402)
.L_402:
        /*009c*/ 	.word	0x00000000
        /*00a0*/ 	.short	0x0001
        /*00a2*/ 	.short	0x0008
        /*00a4*/ 	.byte	0x00, 0xf5, 0x21, 0x00


	//----- nvinfo : EIATTR_KPARAM_INFO
	.align		4
.L_403:
        /*00a8*/ 	.byte	0x04, 0x17
        /*00aa*/ 	.short	(.L_405 - .L_404)
.L_404:
        /*00ac*/ 	.word	0x00000000
        /*00b0*/ 	.short	0x0000
        /*00b2*/ 	.short	0x0000
        /*00b4*/ 	.byte	0x00, 0xf5, 0x21, 0x00


	//----- nvinfo : EIATTR_SPARSE_MMA_MASK
	.align		4
.L_405:
        /*00b8*/ 	.byte	0x03, 0x50
        /*00ba*/ 	.short	0x0000


	//----- nvinfo : EIATTR_MAXREG_COUNT
	.align		4
        /*00bc*/ 	.byte	0x03, 0x1b
        /*00be*/ 	.short	0x00ff


	//----- nvinfo : EIATTR_NUM_BARRIERS
	.align		4
        /*00c0*/ 	.byte	0x02, 0x4c
        /*00c2*/ 	.byte	0x01
	.zero		1


	//----- nvinfo : EIATTR_MERCURY_ISA_VERSION
	.align		4
        /*00c4*/ 	.byte	0x03, 0x5f
        /*00c6*/ 	.short	0x0101


	//----- nvinfo : EIATTR_VRC_CTA_INIT_COUNT
	.align		4
        /*00c8*/ 	.byte	0x02, 0x4a
	.zero		1
	.zero		1


	//----- nvinfo : EIATTR_EXIT_INSTR_OFFSETS
	.align		4
        /*00cc*/ 	.byte	0x04, 0x1c
        /*00ce*/ 	.short	(.L_407 - .L_406)


	//   ....[0]....
.L_406:
        /*00d0*/ 	.word	0x00001d70


	//   ....[1]....
        /*00d4*/ 	.word	0x00001dd0


	//----- nvinfo : EIATTR_CRS_STACK_SIZE
	.align		4
.L_407:
        /*00d8*/ 	.byte	0x04, 0x1e
        /*00da*/ 	.short	(.L_409 - .L_408)
.L_408:
        /*00dc*/ 	.word	0x00000000


	//----- nvinfo : EIATTR_CBANK_PARAM_SIZE
	.align		4
.L_409:
        /*00e0*/ 	.byte	0x03, 0x19
        /*00e2*/ 	.short	0x0038


	//----- nvinfo : EIATTR_PARAM_CBANK
	.align		4
        /*00e4*/ 	.byte	0x04, 0x0a
        /*00e6*/ 	.short	(.L_411 - .L_410)
	.align		4
.L_410:
        /*00e8*/ 	.word	index@(.nv.constant0._Z13convolution3dPfS_S_iiiiiiii)
        /*00ec*/ 	.short	0x0380
        /*00ee*/ 	.short	0x0038


	//----- nvinfo : EIATTR_SW_WAR
	.align		4
.L_411:
        /*00f0*/ 	.byte	0x04, 0x36
        /*00f2*/ 	.short	(.L_413 - .L_412)
.L_412:
        /*00f4*/ 	.word	0x00000008
.L_413:


//--------------------- .nv.info._Z11convolutionPfS_S_iiiiiiii --------------------------
	.section	.nv.info._Z11convolutionPfS_S_iiiiiiii,"",@"SHT_CUDA_INFO"
	.sectionflags	@""
	.align	4


	//----- nvinfo : EIATTR_CUDA_API_VERSION
	.align		4
        /*0000*/ 	.byte	0x04, 0x37
        /*0002*/ 	.short	(.L_415 - .L_414)
.L_414:
        /*0004*/ 	.word	0x00000082


	//----- nvinfo : EIATTR_KPARAM_INFO
	.align		4
.L_415:
        /*0008*/ 	.byte	0x04, 0x17
        /*000a*/ 	.short	(.L_417 - .L_416)
.L_416:
        /*000c*/ 	.word	0x00000000
        /*0010*/ 	.short	0x000a
        /*0012*/ 	.short	0x0034
        /*0014*/ 	.byte	0x00, 0xf0, 0x11, 0x00


	//----- nvinfo : EIATTR_KPARAM_INFO
	.align		4
.L_417:
        /*0018*/ 	.byte	0x04, 0x17
        /*001a*/ 	.short	(.L_419 - .L_418)
.L_418:
        /*001c*/ 	.word	0x00000000
        /*0020*/ 	.short	0x0009
        /*0022*/ 	.short	0x0030
        /*0024*/ 	.byte	0x00, 0xf0, 0x11, 0x00


	//----- nvinfo : EIATTR_KPARAM_INFO
	.align		4
.L_419:
        /*0028*/ 	.byte	0x04, 0x17
        /*002a*/ 	.short	(.L_421 - .L_420)
.L_420:
        /*002c*/ 	.word	0x00000000
        /*0030*/ 	.short	0x0008
        /*0032*/ 	.short	0x002c
        /*0034*/ 	.byte	0x00, 0xf0, 0x11, 0x00


	//----- nvinfo : EIATTR_KPARAM_INFO
	.align		4
.L_421:
        /*0038*/ 	.byte	0x04, 0x17
        /*003a*/ 	.short	(.L_423 - .L_422)
.L_422:
        /*003c*/ 	.word	0x00000000
        /*0040*/ 	.short	0x0007
        /*0042*/ 	.short	0x0028
        /*0044*/ 	.byte	0x00, 0xf0, 0x11, 0x00


	//----- nvinfo : EIATTR_KPARAM_INFO
	.align		4
.L_423:
        /*0048*/ 	.byte	0x04, 0x17
        /*004a*/ 	.short	(.L_425 - .L_424)
.L_424:
        /*004c*/ 	.word	0x00000000
        /*0050*/ 	.short	0x0006
        /*0052*/ 	.short	0x0024
        /*0054*/ 	.byte	0x00, 0xf0, 0x11, 0x00


	//----- nvinfo : EIATTR_KPARAM_INFO
	.align		4
.L_425:
        /*0058*/ 	.byte	0x04, 0x17
        /*005a*/ 	.short	(.L_427 - .L_426)
.L_426:
        /*005c*/ 	.word	0x00000000
        /*0060*/ 	.short	0x0005
        /*0062*/ 	.short	0x0020
        /*0064*/ 	.byte	0x00, 0xf0, 0x11, 0x00


	//----- nvinfo : EIATTR_KPARAM_INFO
	.align		4
.L_427:
        /*0068*/ 	.byte	0x04, 0x17
        /*006a*/ 	.short	(.L_429 - .L_428)
.L_428:
        /*006c*/ 	.word	0x00000000
        /*0070*/ 	.short	0x0004
        /*0072*/ 	.short	0x001c
        /*0074*/ 	.byte	0x00, 0xf0, 0x11, 0x00


	//----- nvinfo : EIATTR_KPARAM_INFO
	.align		4
.L_429:
        /*0078*/ 	.byte	0x04, 0x17
        /*007a*/ 	.short	(.L_431 - .L_430)
.L_430:
        /*007c*/ 	.word	0x00000000
        /*0080*/ 	.short	0x0003
        /*0082*/ 	.short	0x0018
        /*0084*/ 	.byte	0x00, 0xf0, 0x11, 0x00


	//----- nvinfo : EIATTR_KPARAM_INFO
	.align		4
.L_431:
        /*0088*/ 	.byte	0x04, 0x17
        /*008a*/ 	.short	(.L_433 - .L_432)
.L_432:
        /*008c*/ 	.word	0x00000000
        /*0090*/ 	.short	0x0002
        /*0092*/ 	.short	0x0010
        /*0094*/ 	.byte	0x00, 0xf5, 0x21, 0x00


	//----- nvinfo : EIATTR_KPARAM_INFO
	.align		4
.L_433:
        /*0098*/ 	.byte	0x04, 0x17
        /*009a*/ 	.short	(.L_435 - .L_434)
.L_434:
        /*009c*/ 	.word	0x00000000
        /*00a0*/ 	.short	0x0001
        /*00a2*/ 	.short	0x0008
        /*00a4*/ 	.byte	0x00, 0xf5, 0x21, 0x00


	//----- nvinfo : EIATTR_KPARAM_INFO
	.align		4
.L_435:
        /*00a8*/ 	.byte	0x04, 0x17
        /*00aa*/ 	.short	(.L_437 - .L_436)
.L_436:
        /*00ac*/ 	.word	0x00000000
        /*00b0*/ 	.short	0x0000
        /*00b2*/ 	.short	0x0000
        /*00b4*/ 	.byte	0x00, 0xf5, 0x21, 0x00


	//----- nvinfo : EIATTR_SPARSE_MMA_MASK
	.align		4
.L_437:
        /*00b8*/ 	.byte	0x03, 0x50
        /*00ba*/ 	.short	0x0000


	//----- nvinfo : EIATTR_MAXREG_COUNT
	.align		4
        /*00bc*/ 	.byte	0x03, 0x1b
        /*00be*/ 	.short	0x00ff


	//----- nvinfo : EIATTR_NUM_BARRIERS
	.align		4
        /*00c0*/ 	.byte	0x02, 0x4c
        /*00c2*/ 	.byte	0x01
	.zero		1


	//----- nvinfo : EIATTR_MERCURY_ISA_VERSION
	.align		4
        /*00c4*/ 	.byte	0x03, 0x5f
        /*00c6*/ 	.short	0x0101


	//----- nvinfo : EIATTR_VRC_CTA_INIT_COUNT
	.align		4
        /*00c8*/ 	.byte	0x02, 0x4a
	.zero		1
	.zero		1


	//----- nvinfo : EIATTR_EXIT_INSTR_OFFSETS
	.align		4
        /*00cc*/ 	.byte	0x04, 0x1c
        /*00ce*/ 	.short	(.L_439 - .L_438)


	//   ....[0]....
.L_438:
        /*00d0*/ 	.word	0x00000450


	//   ....[1]....
        /*00d4*/ 	.word	0x00001780


	//----- nvinfo : EIATTR_CBANK_PARAM_SIZE
	.align		4
.L_439:
        /*00d8*/ 	.byte	0x03, 0x19
        /*00da*/ 	.short	0x0038


	//----- nvinfo : EIATTR_PARAM_CBANK
	.align		4
        /*00dc*/ 	.byte	0x04, 0x0a
        /*00de*/ 	.short	(.L_441 - .L_440)
	.align		4
.L_440:
        /*00e0*/ 	.word	index@(.nv.constant0._Z11convolutionPfS_S_iiiiiiii)
        /*00e4*/ 	.short	0x0380
        /*00e6*/ 	.short	0x0038


	//----- nvinfo : EIATTR_SW_WAR
	.align		4
.L_441:
        /*00e8*/ 	.byte	0x04, 0x36
        /*00ea*/ 	.short	(.L_443 - .L_442)
.L_442:
        /*00ec*/ 	.word	0x00000008
.L_443:


//--------------------- .nv.callgraph             --------------------------
	.section	.nv.callgraph,"",@"SHT_CUDA_CALLGRAPH"
	.align	4
	.sectionentsize	8
	.align		4
        /*0000*/ 	.word	0x00000000
	.align		4
        /*0004*/ 	.word	0xffffffff
	.align		4
        /*0008*/ 	.word	0x00000000
	.align		4
        /*000c*/ 	.word	0xfffffffe
	.align		4
        /*0010*/ 	.word	0x00000000
	.align		4
        /*0014*/ 	.word	0xfffffffd
	.align		4
        /*0018*/ 	.word	0x00000000
	.align		4
        /*001c*/ 	.word	0xfffffffc


//--------------------- .text._Z23convolution3d_1d_launchPfS_S_iiiiiiii --------------------------
	.section	.text._Z23convolution3d_1d_launchPfS_S_iiiiiiii,"ax",@progbits
	.align	128
        .global         _Z23convolution3d_1d_launchPfS_S_iiiiiiii
        .type           _Z23convolution3d_1d_launchPfS_S_iiiiiiii,@function
        .size           _Z23convolution3d_1d_launchPfS_S_iiiiiiii,(.L_x_86 - _Z23convolution3d_1d_launchPfS_S_iiiiiiii)
        .other          _Z23convolution3d_1d_launchPfS_S_iiiiiiii,@"STO_CUDA_ENTRY STV_DEFAULT"
_Z23convolution3d_1d_launchPfS_S_iiiiiiii:
.text._Z23convolution3d_1d_launchPfS_S_iiiiiiii:
[----:B------:R-:W-:Y:S01]  /*0000*/  LDC R1, c[0x0][0x37c] ;  /* 0x0000df00ff017b82 */ /* 0x000fe20000000800 */
[----:B------:R-:W0:Y:S07]  /*0010*/  S2R R0, SR_TID.X ;  /* 0x0000000000007919 */ /* 0x000e2e0000002100 */
[----:B------:R-:W1:Y:S01]  /*0020*/  LDC.64 R2, c[0x0][0x3a0] ;  /* 0x0000e800ff027b82 */ /* 0x000e620000000a00 */
[----:B------:R-:W2:Y:S07]  /*0030*/  LDCU UR5, c[0x0][0x3b4] ;  /* 0x00007680ff0577ac */ /* 0x000eae0008000800 */
[----:B------:R-:W0:Y:S08]  /*0040*/  S2UR UR4, SR_CTAID.X ;  /* 0x00000000000479c3 */ /* 0x000e300000002500 */
[----:B------:R-:W0:Y:S01]  /*0050*/  LDC R5, c[0x0][0x360] ;  /* 0x0000d800ff057b82 */ /* 0x000e220000000800 */
[----:B-1----:R-:W-:-:S02]  /*0060*/  IMAD R2, R3, R2, RZ ;  /* 0x0000000203027224 */ /* 0x002fc400078e02ff */
[----:B0-----:R-:W-:Y:S02]  /*0070*/  IMAD R5, R5, UR4, R0 ;  /* 0x0000000405057c24 */ /* 0x001fe4000f8e0200 */
[----:B--2---:R-:W-:-:S05]  /*0080*/  IMAD R0, R2, UR5, RZ ;  /* 0x0000000502007c24 */ /* 0x004fca000f8e02ff */
[----:B------:R-:W-:-:S13]  /*0090*/  ISETP.GE.AND P0, PT, R5, R0, PT ;  /* 0x000000000500720c */ /* 0x000fda0003f06270 */
[----:B------:R-:W-:Y:S05]  /*00a0*/  @P0 EXIT ;  /* 0x000000000000094d */ /* 0x000fea0003800000 */
[-C--:B------:R-:W-:Y:S01]  /*00b0*/  IABS R9, R2.reuse ;  /* 0x0000000200097213 */ /* 0x080fe20000000000 */
[----:B------:R-:W0:Y:S01]  /*00c0*/  LDCU.64 UR4, c[0x0][0x3a8] ;  /* 0x00007500ff0477ac */ /* 0x000e220008000a00 */
[----:B------:R-:W-:Y:S01]  /*00d0*/  IABS R8, R2 ;  /* 0x0000000200087213 */ /* 0x000fe20000000000 */
[----:B------:R-:W-:Y:S01]  /*00e0*/  IMAD.MOV.U32 R12, RZ, RZ, RZ ;  /* 0x000000ffff0c7224 */ /* 0x000fe200078e00ff */
[----:B------:R-:W1:Y:S01]  /*00f0*/  I2F.RP R0, R9 ;  /* 0x0000000900007306 */ /* 0x000e620000209400 */
[----:B------:R-:W-:Y:S01]  /*0100*/  IABS R13, R3 ;  /* 0x00000003000d7213 */ /* 0x000fe20000000000 */
[----:B------:R-:W2:Y:S01]  /*0110*/  LDCU UR6, c[0x0][0x3b0] ;  /* 0x00007600ff0677ac */ /* 0x000ea20008000800 */
[----:B------:R-:W3:Y:S05]  /*0120*/  LDCU.64 UR12, c[0x0][0x358] ;  /* 0x00006b00ff0c77ac */ /* 0x000eea0008000a00 */
[----:B-1----:R-:W1:Y:S01]  /*0130*/  MUFU.RCP R0, R0 ;  /* 0x0000000000007308 */ /* 0x002e620000001000 */
[----:B0-----:R-:W-:-:S04]  /*0140*/  UISETP.LT.AND UP0, UPT, UR4, UR5, UPT ;  /* 0x000000050400728c */ /* 0x001fc8000bf01270 */
[----:B------:R-:W-:-:S04]  /*0150*/  USEL UR4, UR4, UR5, UP0 ;  /* 0x0000000504047287 */ /* 0x000fc80008000000 */
[----:B------:R-:W-:-:S04]  /*0160*/  UISETP.GE.AND UP0, UPT, UR4, 0x1, UPT ;  /* 0x000000010400788c */ /* 0x000fc8000bf06270 */
[----:B--2---:R-:W-:Y:S01]  /*0170*/  UISETP.LT.OR UP0, UPT, UR6, 0x1, !UP0 ;  /* 0x000000010600788c */ /* 0x004fe2000c701670 */
[----:B-1----:R-:W-:-:S04]  /*0180*/  VIADD R6, R0, 0xffffffe ;  /* 0x0ffffffe00067836 */ /* 0x002fc80000000000 */
[----:B------:R0:W1:Y:S02]  /*0190*/  F2I.FTZ.U32.TRUNC.NTZ R7, R6 ;  /* 0x0000000600077305 */ /* 0x000064000021f000 */
[----:B0-----:R-:W-:Y:S02]  /*01a0*/  IMAD.MOV.U32 R6, RZ, RZ, RZ ;  /* 0x000000ffff067224 */ /* 0x001fe400078e00ff */
[----:B-1----:R-:W-:-:S04]  /*01b0*/  IMAD.MOV R4, RZ, RZ, -R7 ;  /* 0x000000ffff047224 */ /* 0x002fc800078e0a07 */
[----:B------:R-:W-:Y:S01]  /*01c0*/  IMAD R11, R4, R9, RZ ;  /* 0x00000009040b7224 */ /* 0x000fe200078e02ff */
[----:B------:R-:W-:-:S03]  /*01d0*/  IABS R4, R5 ;  /* 0x0000000500047213 */ /* 0x000fc60000000000 */
[----:B------:R-:W-:-:S04]  /*01e0*/  IMAD.HI.U32 R7, R7, R11, R6 ;  /* 0x0000000b07077227 */ /* 0x000fc800078e0006 */
[----:B------:R-:W-:Y:S02]  /*01f0*/  IMAD.MOV R11, RZ, RZ, -R8 ;  /* 0x000000ffff0b7224 */ /* 0x000fe400078e0a08 */
[----:B------:R-:W-:Y:S01]  /*0200*/  IMAD.HI.U32 R0, R7, R4, RZ ;  /* 0x0000000407007227 */ /* 0x000fe200078e00ff */
[----:B------:R-:W0:Y:S03]  /*0210*/  I2F.RP R8, R13 ;  /* 0x0000000d00087306 */ /* 0x000e260000209400 */
[----:B------:R-:W-:-:S05]  /*0220*/  IMAD R4, R0, R11, R4 ;  /* 0x0000000b00047224 */ /* 0x000fca00078e0204 */
[----:B------:R-:W-:Y:S01]  /*0230*/  ISETP.GT.U32.AND P1, PT, R9, R4, PT ;  /* 0x000000040900720c */ /* 0x000fe20003f24070 */
[----:B0-----:R-:W0:-:S12]  /*0240*/  MUFU.RCP R8, R8 ;  /* 0x0000000800087308 */ /* 0x001e180000001000 */
[----:B------:R-:W-:Y:S02]  /*0250*/  @!P1 IMAD.IADD R4, R4, 0x1, -R9 ;  /* 0x0000000104049824 */ /* 0x000fe400078e0a09 */
[----:B------:R-:W-:Y:S01]  /*0260*/  @!P1 VIADD R0, R0, 0x1 ;  /* 0x0000000100009836 */ /* 0x000fe20000000000 */
[----:B------:R-:W-:Y:S02]  /*0270*/  ISETP.NE.AND P1, PT, R2, RZ, PT ;  /* 0x000000ff0200720c */ /* 0x000fe40003f25270 */
[----:B------:R-:W-:Y:S02]  /*0280*/  ISETP.GE.U32.AND P0, PT, R4, R9, PT ;  /* 0x000000090400720c */ /* 0x000fe40003f06070 */
[----:B------:R-:W-:-:S04]  /*0290*/  LOP3.LUT R4, R5, R2, RZ, 0x3c, !PT ;  /* 0x0000000205047212 */ /* 0x000fc800078e3cff */
[----:B------:R-:W-:Y:S01]  /*02a0*/  ISETP.GE.AND P2, PT, R4, RZ, PT ;  /* 0x000000ff0400720c */ /* 0x000fe20003f46270 */
[----:B0-----:R-:W-:-:S04]  /*02b0*/  VIADD R6, R8, 0xffffffe ;  /* 0x0ffffffe08067836 */ /* 0x001fc80000000000 */
[----:B------:R0:W1:Y:S02]  /*02c0*/  F2I.FTZ.U32.TRUNC.NTZ R7, R6 ;  /* 0x0000000600077305 */ /* 0x000064000021f000 */
[----:B------:R-:W-:-:S06]  /*02d0*/  @P0 VIADD R0, R0, 0x1 ;  /* 0x0000000100000836 */ /* 0x000fcc0000000000 */
[----:B------:R-:W-:Y:S01]  /*02e0*/  @!P2 IMAD.MOV R0, RZ, RZ, -R0 ;  /* 0x000000ffff00a224 */ /* 0x000fe200078e0a00 */
[----:B------:R-:W-:Y:S01]  /*02f0*/  @!P1 LOP3.LUT R0, RZ, R2, RZ, 0x33, !PT ;  /* 0x00000002ff009212 */ /* 0x000fe200078e33ff */
[----:B0-----:R-:W-:-:S04]  /*0300*/  IMAD.MOV.U32 R6, RZ, RZ, RZ ;  /* 0x000000ffff067224 */ /* 0x001fc800078e00ff */
[----:B------:R-:W-:Y:S02]  /*0310*/  IMAD.MOV R4, RZ, RZ, -R0 ;  /* 0x000000ffff047224 */ /* 0x000fe400078e0a00 */
[----:B-1----:R-:W-:Y:S02]  /*0320*/  IMAD.MOV R10, RZ, RZ, -R7 ;  /* 0x000000ffff0a7224 */ /* 0x002fe400078e0a07 */
[----:B------:R-:W-:Y:S02]  /*0330*/  IMAD R8, R2, R4, R5 ;  /* 0x0000000402087224 */ /* 0x000fe400078e0205 */
[----:B------:R-:W-:-:S03]  /*0340*/  IMAD R5, R10, R13, RZ ;  /* 0x0000000d0a057224 */ /* 0x000fc600078e02ff */
[----:B------:R-:W-:Y:S01]  /*0350*/  IABS R2, R8 ;  /* 0x0000000800027213 */ /* 0x000fe20000000000 */
[----:B------:R-:W-:-:S06]  /*0360*/  IMAD.HI.U32 R6, R7, R5, R6 ;  /* 0x0000000507067227 */ /* 0x000fcc00078e0006 */
[----:B------:R-:W-:-:S04]  /*0370*/  IMAD.HI.U32 R11, R6, R2, RZ ;  /* 0x00000002060b7227 */ /* 0x000fc800078e00ff */
[----:B------:R-:W-:-:S04]  /*0380*/  IMAD.MOV R4, RZ, RZ, -R11 ;  /* 0x000000ffff047224 */ /* 0x000fc800078e0a0b */
[----:B------:R-:W-:-:S05]  /*0390*/  IMAD R2, R13, R4, R2 ;  /* 0x000000040d027224 */ /* 0x000fca00078e0202 */
[----:B------:R-:W-:-:S13]  /*03a0*/  ISETP.GT.U32.AND P1, PT, R13, R2, PT ;  /* 0x000000020d00720c */ /* 0x000fda0003f24070 */
[----:B------:R-:W-:Y:S02]  /*03b0*/  @!P1 IMAD.IADD R2, R2, 0x1, -R13 ;  /* 0x0000000102029824 */ /* 0x000fe400078e0a0d */
[----:B------:R-:W-:Y:S01]  /*03c0*/  @!P1 VIADD R11, R11, 0x1 ;  /* 0x000000010b0b9836 */ /* 0x000fe20000000000 */
[----:B------:R-:W-:Y:S02]  /*03d0*/  ISETP.NE.AND P1, PT, R3, RZ, PT ;  /* 0x000000ff0300720c */ /* 0x000fe40003f25270 */
[----:B------:R-:W-:Y:S02]  /*03e0*/  ISETP.GE.U32.AND P0, PT, R2, R13, PT ;  /* 0x0000000d0200720c */ /* 0x000fe40003f06070 */
[----:B------:R-:W-:-:S04]  /*03f0*/  LOP3.LUT R2, R8, R3, RZ, 0x3c, !PT ;  /* 0x0000000308027212 */ /* 0x000fc800078e3cff */
[----:B------:R-:W-:-:S07]  /*0400*/  ISETP.GE.AND P2, PT, R2, RZ, PT ;  /* 0x000000ff0200720c */ /* 0x000fce0003f46270 */
[----:B------:R-:W-:-:S06]  /*0410*/  @P0 VIADD R11, R11, 0x1 ;  /* 0x000000010b0b0836 */ /* 0x000fcc0000000000 */
[----:B------:R-:W-:Y:S01]  /*0420*/  @!P2 IMAD.MOV R11, RZ, RZ, -R11 ;  /* 0x000000ffff0ba224 */ /* 0x000fe200078e0a0b */
[----:B------:R-:W-:-:S05]  /*0430*/  @!P1 LOP3.LUT R11, RZ, R3, RZ, 0x33, !PT ;  /* 0x00000003ff0b9212 */ /* 0x000fca00078e33ff */
[----:B------:R-:W-:-:S04]  /*0440*/  IMAD.MOV R10, RZ, RZ, -R11 ;  /* 0x000000ffff0a7224 */ /* 0x000fc800078e0a0b */
[----:B------:R-:W-:Y:S01]  /*0450*/  IMAD R10, R3, R10, R8 ;  /* 0x0000000a030a7224 */ /* 0x000fe200078e0208 */
[----:B---3--:R-:W-:Y:S06]  /*0460*/  BRA.U UP0, `(.L_x_0) ;  /* 0x0000000d00947547 */ /* 0x008fec000b800000 */
[----:B------:R-:W-:Y:S01]  /*0470*/  IMAD.MOV.U32 R12, RZ, RZ, RZ ;  /* 0x000000ffff0c7224 */ /* 0x000fe200078e00ff */
[----:B------:R-:W-:Y:S01]  /*0480*/  ULOP3.LUT UR6, UR5, 0x7ffffff8, URZ, 0xc0, !UPT ;  /* 0x7ffffff805067892 */ /* 0x000fe2000f8ec0ff */
[----:B------:R-:W-:-:S11]  /*0490*/  UMOV UR4, URZ ;  /* 0x000000ff00047c82 */ /* 0x000fd60008000000 */
.L_x_8:
[----:B------:R-:W0:Y:S01]  /*04a0*/  LDC R3, c[0x0][0x3b0] ;  /* 0x0000ec00ff037b82 */ /* 0x000e220000000800 */
[----:B------:R-:W1:Y:S01]  /*04b0*/  LDCU.64 UR8, c[0x0][0x398] ;  /* 0x00007300ff0877ac */ /* 0x000e620008000a00 */
[----:B------:R-:W2:Y:S01]  /*04c0*/  LDCU.64 UR10, c[0x0][0x3a8] ;  /* 0x00007500ff0a77ac */ /* 0x000ea20008000a00 */
[----:B------:R-:W-:Y:S01]  /*04d0*/  UMOV UR5, URZ ;  /* 0x000000ff00057c82 */ /* 0x000fe20008000000 */
[----:B-1----:R-:W-:Y:S02]  /*04e0*/  UIMAD UR8, UR9, UR8, URZ ;  /* 0x00000008090872a4 */ /* 0x002fe4000f8e02ff */
[----:B--2---:R-:W-:Y:S01]  /*04f0*/  UIMAD UR10, UR10, UR11, URZ ;  /* 0x0000000b0a0a72a4 */ /* 0x004fe2000f8e02ff */
[----:B0-----:R-:W-:Y:S01]  /*0500*/  IMAD R13, R0, R3, UR4 ;  /* 0x00000004000d7e24 */ /* 0x001fe2000f8e0203 */
[----:B------:R-:W-:Y:S02]  /*0510*/  UIMAD UR8, UR8, UR4, URZ ;  /* 0x00000004080872a4 */ /* 0x000fe4000f8e02ff */
[----:B------:R-:W-:-:S02]  /*0520*/  UIADD3 UR4, UPT, UPT, UR4, 0x1, URZ ;  /* 0x0000000104047890 */ /* 0x000fc4000fffe0ff */
[----:B------:R-:W-:-:S04]  /*0530*/  IMAD R13, R13, UR10, RZ ;  /* 0x0000000a0d0d7c24 */ /* 0x000fc8000f8e02ff */
[----:B------:R-:W-:Y:S02]  /*0540*/  ISETP.NE.AND P1, PT, R3, UR4, PT ;  /* 0x0000000403007c0c */ /* 0x000fe4000bf25270 */
[----:B------:R-:W-:-:S11]  /*0550*/  SHF.R.S32.HI R14, RZ, 0x1f, R13 ;  /* 0x0000001fff0e7819 */ /* 0x000fd6000001140d */
.L_x_7:
[----:B------:R-:W0:Y:S01]  /*0560*/  LDCU.64 UR10, c[0x0][0x3a8] ;  /* 0x00007500ff0a77ac */ /* 0x000e220008000a00 */
[----:B------:R-:W-:Y:S02]  /*0570*/  VIADD R16, R11, UR5 ;  /* 0x000000050b107c36 */ /* 0x000fe40008000000 */
[----:B------:R-:W-:Y:S01]  /*0580*/  IMAD.MOV.U32 R17, RZ, RZ, RZ ;  /* 0x000000ffff117224 */ /* 0x000fe200078e00ff */
[----:B------:R-:W1:Y:S01]  /*0590*/  LDCU UR9, c[0x0][0x39c] ;  /* 0x00007380ff0977ac */ /* 0x000e620008000800 */
[----:B0-----:R-:W-:Y:S02]  /*05a0*/  UISETP.GE.U32.AND UP1, UPT, UR11, 0x8, UPT ;  /* 0x000000080b00788c */ /* 0x001fe4000bf26070 */
[----:B------:R-:W-:Y:S02]  /*05b0*/  UIMAD UR16, UR5, UR11, URZ ;  /* 0x0000000b051072a4 */ /* 0x000fe4000f8e02ff */
[----:B------:R-:W-:Y:S01]  /*05c0*/  UIADD3 UR5, UPT, UPT, UR5, 0x1, URZ ;  /* 0x0000000105057890 */ /* 0x000fe2000fffe0ff */
[----:B-1----:R-:W-:-:S03]  /*05d0*/  IMAD R15, R16, UR9, RZ ;  /* 0x00000009100f7c24 */ /* 0x002fc6000f8e02ff */
[----:B------:R-:W-:Y:S01]  /*05e0*/  UISETP.NE.AND UP0, UPT, UR5, UR10, UPT ;  /* 0x0000000a0500728c */ /* 0x000fe2000bf05270 */
[----:B------:R-:W-:Y:S10]  /*05f0*/  BRA.U !UP1, `(.L_x_1) ;  /* 0x0000000509287547 */ /* 0x000ff4000b800000 */
[----:B------:R-:W0:Y:S01]  /*0600*/  LDCU UR7, c[0x0][0x398] ;  /* 0x00007300ff0777ac */ /* 0x000e220008000800 */
[----:B------:R-:W-:Y:S01]  /*0610*/  IMAD.MOV.U32 R17, RZ, RZ, RZ ;  /* 0x000000ffff117224 */ /* 0x000fe200078e00ff */
[----:B------:R-:W1:Y:S01]  /*0620*/  LDCU UR9, c[0x0][0x39c] ;  /* 0x00007380ff0977ac */ /* 0x000e620008000800 */
[----:B------:R-:W2:Y:S01]  /*0630*/  LDCU.64 UR10, c[0x0][0x380] ;  /* 0x00007000ff0a77ac */ /* 0x000ea20008000a00 */
[----:B------:R-:W3:Y:S01]  /*0640*/  LDCU.64 UR14, c[0x0][0x390] ;  /* 0x00007200ff0e77ac */ /* 0x000ee20008000a00 */
[----:B0-----:R-:W-:-:S13]  /*0650*/  ISETP.GE.AND P0, PT, R16, UR7, PT ;  /* 0x0000000710007c0c */ /* 0x001fda000bf06270 */
.L_x_2:
[--C-:B------:R-:W-:Y:S01]  /*0660*/  IMAD.IADD R18, R10, 0x1, R17.reuse ;  /* 0x000000010a127824 */ /* 0x100fe200078e0211 */
[--C-:B------:R-:W-:Y:S01]  /*0670*/  SHF.R.S32.HI R7, RZ, 0x1f, R10.reuse ;  /* 0x0000001fff077819 */ /* 0x100fe2000001140a */
[----:B------:R-:W-:Y:S01]  /*0680*/  USHF.R.S32.HI UR7, URZ, 0x1f, UR8 ;  /* 0x0000001fff077899 */ /* 0x000fe20008011408 */
[----:B------:R-:W-:Y:S01]  /*0690*/  SHF.R.S32.HI R9, RZ, 0x1f, R17 ;  /* 0x0000001fff097819 */ /* 0x000fe20000011411 */
[C---:B------:R-:W-:Y:S01]  /*06a0*/  VIADD R19, R18.reuse, 0x1 ;  /* 0x0000000112137836 */ /* 0x040fe20000000000 */
[C---:B-1----:R-:W-:Y:S01]  /*06b0*/  ISETP.GE.OR P6, PT, R18.reuse, UR9, P0 ;  /* 0x0000000912007c0c */ /* 0x042fe200087c6670 */
[----:B------:R-:W-:Y:S01]  /*06c0*/  VIADD R21, R18, 0x2 ;  /* 0x0000000212157836 */ /* 0x000fe20000000000 */
[----:B------:R-:W-:Y:S02]  /*06d0*/  SHF.R.S32.HI R4, RZ, 0x1f, R15 ;  /* 0x0000001fff047819 */ /* 0x000fe4000001140f */
[----:B------:R-:W-:Y:S02]  /*06e0*/  IADD3 R6, P3, P4, R15, R17, R10 ;  /* 0x000000110f067210 */ /* 0x000fe40007c7e00a */
[----:B------:R-:W-:-:S02]  /*06f0*/  ISETP.GE.OR P5, PT, R19, UR9, P0 ;  /* 0x0000000913007c0c */ /* 0x000fc400087a6670 */
[----:B------:R-:W-:Y:S02]  /*0700*/  IADD3.X R7, PT, PT, R4, R9, R7, P3, P4 ;  /* 0x0000000904077210 */ /* 0x000fe40001fe8407 */
[----:B------:R-:W-:-:S03]  /*0710*/  IADD3 R5, P3, P4, R13, UR16, R17 ;  /* 0x000000100d057c10 */ /* 0x000fc6000fc7e011 */
[----:B------:R-:W-:Y:S01]  /*0720*/  @!P6 IMAD.IADD R2, R15, 0x1, R18 ;  /* 0x000000010f02e824 */ /* 0x000fe200078e0212 */
[----:B------:R-:W-:Y:S01]  /*0730*/  IADD3.X R20, PT, PT, R14, R9, RZ, P3, P4 ;  /* 0x000000090e147210 */ /* 0x000fe20001fe84ff */
[----:B------:R-:W-:Y:S01]  /*0740*/  @!P6 VIADD R4, R17, UR16 ;  /* 0x000000101104ec36 */ /* 0x000fe20008000000 */
[----:B------:R-:W-:Y:S02]  /*0750*/  IADD3 R9, P3, PT, R6, UR8, RZ ;  /* 0x0000000806097c10 */ /* 0x000fe4000ff7e0ff */
[C---:B------:R-:W-:Y:S02]  /*0760*/  @!P6 IADD3 R3, P2, PT, R2.reuse, UR8, RZ ;  /* 0x000000080203ec10 */ /* 0x040fe4000ff5e0ff */
[----:B------:R-:W-:Y:S02]  /*0770*/  @!P6 IADD3 R19, P4, PT, R13, R4, RZ ;  /* 0x000000040d13e210 */ /* 0x000fe40007f9e0ff */
[----:B------:R-:W-:Y:S02]  /*0780*/  @!P6 LEA.HI.X.SX32 R8, R2, UR7, 0x1, P2 ;  /* 0x000000070208ec11 */ /* 0x000fe400090f0eff */
[----:B--2---:R-:W-:Y:S01]  /*0790*/  @!P6 LEA R2, P2, R3, UR10, 0x2 ;  /* 0x0000000a0302ec11 */ /* 0x004fe2000f8410ff */
[----:B------:R-:W-:Y:S01]  /*07a0*/  @!P6 IMAD.X R24, RZ, RZ, R14, P4 ;  /* 0x000000ffff18e224 */ /* 0x000fe200020e060e */
[----:B---3--:R-:W-:-:S02]  /*07b0*/  @!P6 LEA R6, P4, R19, UR14, 0x2 ;  /* 0x0000000e1306ec11 */ /* 0x008fc4000f8810ff */
[----:B------:R-:W-:Y:S02]  /*07c0*/  @!P6 LEA.HI.X R3, R3, UR11, R8, 0x2, P2 ;  /* 0x0000000b0303ec11 */ /* 0x000fe400090f1408 */
[----:B------:R-:W-:Y:S02]  /*07d0*/  LEA R4, P2, R5, UR14, 0x2 ;  /* 0x0000000e05047c11 */ /* 0x000fe4000f8410ff */
[----:B------:R-:W-:Y:S02]  /*07e0*/  IADD3.X R22, PT, PT, R7, UR7, RZ, P3, !PT ;  /* 0x0000000707167c10 */ /* 0x000fe40009ffe4ff */
[----:B------:R-:W-:Y:S01]  /*07f0*/  LEA.HI.X R5, R5, UR15, R20, 0x2, P2 ;  /* 0x0000000f05057c11 */ /* 0x000fe200090f1414 */
[----:B------:R0:W2:Y:S01]  /*0800*/  @!P6 LDG.E R3, desc[UR12][R2.64] ;  /* 0x0000000c0203e981 */ /* 0x0000a2000c1e1900 */
[----:B------:R-:W-:Y:S02]  /*0810*/  LEA R8, P3, R9, UR10, 0x2 ;  /* 0x0000000a09087c11 */ /* 0x000fe4000f8610ff */
[----:B------:R-:W-:Y:S01]  /*0820*/  @!P6 LEA.HI.X R7, R19, UR15, R24, 0x2, P4 ;  /* 0x0000000f1307ec11 */ /* 0x000fe2000a0f1418 */
[----:B------:R-:W3:Y:S01]  /*0830*/  @!P5 LDG.E R20, desc[UR12][R4.64+0x4] ;  /* 0x0000040c0414d981 */ /* 0x000ee2000c1e1900 */
[----:B------:R-:W-:-:S02]  /*0840*/  ISETP.GE.OR P2, PT, R21, UR9, P0 ;  /* 0x0000000915007c0c */ /* 0x000fc40008746670 */
[----:B------:R-:W-:Y:S01]  /*0850*/  LEA.HI.X R9, R9, UR11, R22, 0x2, P3 ;  /* 0x0000000b09097c11 */ /* 0x000fe200098f1416 */
[----:B------:R-:W2:Y:S04]  /*0860*/  @!P6 LDG.E R6, desc[UR12][R6.64] ;  /* 0x0000000c0606e981 */ /* 0x000ea8000c1e1900 */
[----:B------:R-:W3:Y:S06]  /*0870*/  @!P5 LDG.E R19, desc[UR12][R8.64+0x4] ;  /* 0x0000040c0813d981 */ /* 0x000eec000c1e1900 */
[----:B------:R-:W4:Y:S04]  /*0880*/  @!P2 LDG.E R22, desc[UR12][R4.64+0x8] ;  /* 0x0000080c0416a981 */ /* 0x000f28000c1e1900 */
[----:B------:R-:W4:Y:S01]  /*0890*/  @!P2 LDG.E R21, desc[UR12][R8.64+0x8] ;  /* 0x0000080c0815a981 */ /* 0x000f22000c1e1900 */
[----:B------:R-:W-:-:S02]  /*08a0*/  VIADD R23, R18, 0x3 ;  /* 0x0000000312177836 */ /* 0x000fc40000000000 */
[----:B------:R-:W-:-:S03]  /*08b0*/  VIADD R24, R18, 0x4 ;  /* 0x0000000412187836 */ /* 0x000fc60000000000 */
[----:B------:R-:W-:Y:S01]  /*08c0*/  ISETP.GE.OR P3, PT, R23, UR9, P0 ;  /* 0x0000000917007c0c */ /* 0x000fe20008766670 */
[----:B------:R-:W-:Y:S01]  /*08d0*/  VIADD R23, R18, 0x5 ;  /* 0x0000000512177836 */ /* 0x000fe20000000000 */
[----:B------:R-:W-:Y:S01]  /*08e0*/  ISETP.GE.OR P4, PT, R24, UR9, P0 ;  /* 0x0000000918007c0c */ /* 0x000fe20008786670 */
[C---:B0-----:R-:W-:Y:S02]  /*08f0*/  VIADD R2, R18.reuse, 0x6 ;  /* 0x0000000612027836 */ /* 0x041fe40000000000 */
[----:B------:R-:W-:-:S10]  /*0900*/  VIADD R18, R18, 0x7 ;  /* 0x0000000712127836 */ /* 0x000fd40000000000 */
[----:B------:R-:W5:Y:S01]  /*0910*/  @!P4 LDG.E R7, desc[UR12][R8.64+0x10] ;  /* 0x0000100c0807c981 */ /* 0x000f62000c1e1900 */
[----:B--2---:R-:W-:Y:S01]  /*0920*/  @!P6 FFMA R12, R3, R6, R12 ;  /* 0x00000006030ce223 */ /* 0x004fe2000000000c */
[----:B------:R-:W-:Y:S02]  /*0930*/  ISETP.GE.OR P6, PT, R23, UR9, P0 ;  /* 0x0000000917007c0c */ /* 0x000fe400087c6670 */
[----:B------:R-:W2:Y:S01]  /*0940*/  @!P3 LDG.E R3, desc[UR12][R8.64+0xc] ;  /* 0x00000c0c0803b981 */ /* 0x000ea2000c1e1900 */
[----:B---3--:R-:W-:Y:S01]  /*0950*/  @!P5 FFMA R12, R19, R20, R12 ;  /* 0x00000014130cd223 */ /* 0x008fe2000000000c */
[----:B------:R-:W-:Y:S02]  /*0960*/  ISETP.GE.OR P5, PT, R2, UR9, P0 ;  /* 0x0000000902007c0c */ /* 0x000fe400087a6670 */
[----:B------:R-:W5:Y:S04]  /*0970*/  @!P4 LDG.E R6, desc[UR12][R4.64+0x10] ;  /* 0x0000100c0406c981 */ /* 0x000f68000c1e1900 */
[----:B------:R-:W2:Y:S01]  /*0980*/  @!P3 LDG.E R2, desc[UR12][R4.64+0xc] ;  /* 0x00000c0c0402b981 */ /* 0x000ea2000c1e1900 */
[----:B----4-:R-:W-:Y:S01]  /*0990*/  @!P2 FFMA R12, R21, R22, R12 ;  /* 0x00000016150ca223 */ /* 0x010fe2000000000c */
[----:B------:R-:W-:-:S02]  /*09a0*/  ISETP.GE.OR P2, PT, R18, UR9, P0 ;  /* 0x0000000912007c0c */ /* 0x000fc40008746670 */
[----:B------:R-:W3:Y:S04]  /*09b0*/  @!P6 LDG.E R19, desc[UR12][R8.64+0x14] ;  /* 0x0000140c0813e981 */ /* 0x000ee8000c1e1900 */
[----:B------:R-:W3:Y:S04]  /*09c0*/  @!P6 LDG.E R18, desc[UR12][R4.64+0x14] ;  /* 0x0000140c0412e981 */ /* 0x000ee8000c1e1900 */
[----:B------:R-:W4:Y:S04]  /*09d0*/  @!P5 LDG.E R20, desc[UR12][R4.64+0x18] ;  /* 0x0000180c0414d981 */ /* 0x000f28000c1e1900 */
[----:B------:R-:W4:Y:S04]  /*09e0*/  @!P5 LDG.E R21, desc[UR12][R8.64+0x18] ;  /* 0x0000180c0815d981 */ /* 0x000f28000c1e1900 */
[----:B------:R-:W4:Y:S04]  /*09f0*/  @!P2 LDG.E R22, desc[UR12][R4.64+0x1c] ;  /* 0x00001c0c0416a981 */ /* 0x000f28000c1e1900 */
[----:B------:R-:W4:Y:S01]  /*0a00*/  @!P2 LDG.E R23, desc[UR12][R8.64+0x1c] ;  /* 0x00001c0c0817a981 */ /* 0x000f22000c1e1900 */
[----:B------:R-:W-:-:S02]  /*0a10*/  VIADD R17, R17, 0x8 ;  /* 0x0000000811117836 */ /* 0x000fc40000000000 */
[----:B--2---:R-:W-:-:S03]  /*0a20*/  @!P3 FFMA R12, R3, R2, R12 ;  /* 0x00000002030cb223 */ /* 0x004fc6000000000c */
[----:B------:R-:W-:Y:S01]  /*0a30*/  ISETP.NE.AND P3, PT, R17, UR6, PT ;  /* 0x0000000611007c0c */ /* 0x000fe2000bf65270 */
[----:B-----5:R-:W-:-:S04]  /*0a40*/  @!P4 FFMA R12, R7, R6, R12 ;  /* 0x00000006070cc223 */ /* 0x020fc8000000000c */
[----:B---3--:R-:W-:-:S04]  /*0a50*/  @!P6 FFMA R12, R19, R18, R12 ;  /* 0x00000012130ce223 */ /* 0x008fc8000000000c */
[----:B----4-:R-:W-:-:S04]  /*0a60*/  @!P5 FFMA R12, R21, R20, R12 ;  /* 0x00000014150cd223 */ /* 0x010fc8000000000c */
[----:B------:R-:W-:Y:S01]  /*0a70*/  @!P2 FFMA R12, R23, R22, R12 ;  /* 0x00000016170ca223 */ /* 0x000fe2000000000c */
[----:B------:R-:W-:Y:S06]  /*0a80*/  @P3 BRA `(.L_x_2) ;  /* 0xfffffff800f43947 */ /* 0x000fec000383ffff */
[----:B------:R-:W-:-:S07]  /*0a90*/  IMAD.U32 R17, RZ, RZ, UR6 ;  /* 0x00000006ff117e24 */ /* 0x000fce000f8e00ff */
.L_x_1:
[----:B------:R-:W0:Y:S02]  /*0aa0*/  LDCU UR7, c[0x0][0x3ac] ;  /* 0x00007580ff0777ac */ /* 0x000e240008000800 */
[----:B0-----:R-:W-:-:S04]  /*0ab0*/  ULOP3.LUT UR7, UR7, 0x7, URZ, 0xc0, !UPT ;  /* 0x0000000707077892 */ /* 0x001fc8000f8ec0ff */
[----:B------:R-:W-:-:S09]  /*0ac0*/  UISETP.NE.AND UP1, UPT, UR7, URZ, UPT ;  /* 0x000000ff0700728c */ /* 0x000fd2000bf25270 */
[----:B------:R-:W-:Y:S05]  /*0ad0*/  BRA.U !UP1, `(.L_x_3) ;  /* 0x0000000509f07547 */ /* 0x000fea000b800000 */
[----:B------:R-:W0:Y:S01]  /*0ae0*/  LDCU UR10, c[0x0][0x3ac] ;  /* 0x00007580ff0a77ac */ /* 0x000e220008000800 */
[----:B------:R-:W-:-:S04]  /*0af0*/  UIADD3 UR7, UPT, UPT, UR7, -0x1, URZ ;  /* 0xffffffff07077890 */ /* 0x000fc8000fffe0ff */
[----:B------:R-:W-:Y:S02]  /*0b00*/  UISETP.GE.U32.AND UP1, UPT, UR7, 0x3, UPT ;  /* 0x000000030700788c */ /* 0x000fe4000bf26070 */
[----:B0-----:R-:W-:-:S04]  /*0b10*/  ULOP3.LUT UR10, UR10, 0x3, URZ, 0xc0, !UPT ;  /* 0x000000030a0a7892 */ /* 0x001fc8000f8ec0ff */
[----:B------:R-:W-:-:S03]  /*0b20*/  UISETP.NE.AND UP2, UPT, UR10, URZ, UPT ;  /* 0x000000ff0a00728c */ /* 0x000fc6000bf45270 */
[----:B------:R-:W-:Y:S08]  /*0b30*/  BRA.U !UP1, `(.L_x_4) ;  /* 0x0000000109c07547 */ /* 0x000ff0000b800000 */
[----:B------:R-:W0:Y:S01]  /*0b40*/  LDCU UR7, c[0x0][0x398] ;  /* 0x00007300ff0777ac */ /* 0x000e220008000800 */
[----:B------:R-:W-:Y:S01]  /*0b50*/  IMAD.IADD R8, R10, 0x1, R17 ;  /* 0x000000010a087824 */ /* 0x000fe200078e0211 */
[--C-:B------:R-:W-:Y:S01]  /*0b60*/  SHF.R.S32.HI R2, RZ, 0x1f, R10.reuse ;  /* 0x0000001fff027819 */ /* 0x100fe2000001140a */
[----:B------:R-:W1:Y:S01]  /*0b70*/  LDCU.64 UR18, c[0x0][0x390] ;  /* 0x00007200ff1277ac */ /* 0x000e620008000a00 */
[----:B------:R-:W-:Y:S01]  /*0b80*/  SHF.R.S32.HI R7, RZ, 0x1f, R15 ;  /* 0x0000001fff077819 */ /* 0x000fe2000001140f */
[----:B------:R-:W-:Y:S01]  /*0b90*/  VIADD R20, R8, 0x1 ;  /* 0x0000000108147836 */ /* 0x000fe20000000000 */
[----:B------:R-:W-:Y:S01]  /*0ba0*/  IADD3 R9, P3, P4, R15, R17, R10 ;  /* 0x000000110f097210 */ /* 0x000fe20007c7e00a */
[----:B------:R-:W2:Y:S01]  /*0bb0*/  LDCU.64 UR14, c[0x0][0x380] ;  /* 0x00007000ff0e77ac */ /* 0x000ea20008000a00 */
[----:B------:R-:W-:Y:S02]  /*0bc0*/  IADD3 R5, P5, P6, R13, UR16, R17 ;  /* 0x000000100d057c10 */ /* 0x000fe4000febe011 */
[----:B------:R-:W-:-:S02]  /*0bd0*/  IADD3.X R7, PT, PT, R7, RZ, R2, P3, P4 ;  /* 0x000000ff07077210 */ /* 0x000fc40001fe8402 */
[----:B------:R-:W-:Y:S02]  /*0be0*/  IADD3.X R18, PT, PT, R14, RZ, RZ, P5, P6 ;  /* 0x000000ff0e127210 */ /* 0x000fe40002fec4ff */
[----:B0-----:R-:W-:Y:S01]  /*0bf0*/  ISETP.GE.AND P0, PT, R16, UR7, PT ;  /* 0x0000000710007c0c */ /* 0x001fe2000bf06270 */
[----:B------:R-:W-:-:S03]  /*0c00*/  USHF.R.S32.HI UR7, URZ, 0x1f, UR8 ;  /* 0x0000001fff077899 */ /* 0x000fc60008011408 */
[----:B------:R-:W-:Y:S02]  /*0c10*/  ISETP.GE.OR P2, PT, R8, UR9, P0 ;  /* 0x0000000908007c0c */ /* 0x000fe40008746670 */
[----:B-1----:R-:W-:-:S11]  /*0c20*/  LEA R2, P5, R5, UR18, 0x2 ;  /* 0x0000001205027c11 */ /* 0x002fd6000f8a10ff */
[----:B------:R-:W-:Y:S02]  /*0c30*/  @!P2 IMAD.IADD R3, R15, 0x1, R8 ;  /* 0x000000010f03a824 */ /* 0x000fe400078e0208 */
[----:B------:R-:W-:-:S03]  /*0c40*/  @!P2 VIADD R6, R17, UR16 ;  /* 0x000000101106ac36 */ /* 0x000fc60008000000 */
[----:B------:R-:W-:-:S04]  /*0c50*/  @!P2 IADD3 R19, P3, PT, R3, UR8, RZ ;  /* 0x000000080313ac10 */ /* 0x000fc8000ff7e0ff */
[----:B------:R-:W-:Y:S02]  /*0c60*/  @!P2 LEA.HI.X.SX32 R22, R3, UR7, 0x1, P3 ;  /* 0x000000070316ac11 */ /* 0x000fe400098f0eff */
[----:B------:R-:W-:Y:S02]  /*0c70*/  LEA.HI.X R3, R5, UR19, R18, 0x2, P5 ;  /* 0x0000001305037c11 */ /* 0x000fe4000a8f1412 */
[----:B------:R-:W-:Y:S02]  /*0c80*/  ISETP.GE.OR P3, PT, R20, UR9, P0 ;  /* 0x0000000914007c0c */ /* 0x000fe40008766670 */
[----:B--2---:R-:W-:Y:S02]  /*0c90*/  @!P2 LEA R4, P4, R19, UR14, 0x2 ;  /* 0x0000000e1304ac11 */ /* 0x004fe4000f8810ff */
[----:B------:R-:W-:Y:S02]  /*0ca0*/  @!P2 IADD3 R20, P5, PT, R13, R6, RZ ;  /* 0x000000060d14a210 */ /* 0x000fe40007fbe0ff */
[----:B------:R-:W-:Y:S01]  /*0cb0*/  @!P2 LEA.HI.X R5, R19, UR15, R22, 0x2, P4 ;  /* 0x0000000f1305ac11 */ /* 0x000fe2000a0f1416 */
[----:B------:R-:W-:Y:S01]  /*0cc0*/  VIADD R22, R8, 0x2 ;  /* 0x0000000208167836 */ /* 0x000fe20000000000 */
[----:B------:R-:W-:Y:S01]  /*0cd0*/  IADD3 R18, P4, PT, R9, UR8, RZ ;  /* 0x0000000809127c10 */ /* 0x000fe2000ff9e0ff */
[----:B------:R-:W-:Y:S01]  /*0ce0*/  @!P2 IMAD.X R21, RZ, RZ, R14, P5 ;  /* 0x000000ffff15a224 */ /* 0x000fe200028e060e */
[----:B------:R-:W-:Y:S01]  /*0cf0*/  @!P2 LEA R6, P5, R20, UR18, 0x2 ;  /* 0x000000121406ac11 */ /* 0x000fe2000f8a10ff */
[----:B------:R-:W-:Y:S01]  /*0d00*/  VIADD R9, R8, 0x3 ;  /* 0x0000000308097836 */ /* 0x000fe20000000000 */
[----:B------:R-:W-:Y:S01]  /*0d10*/  IADD3.X R19, PT, PT, R7, UR7, RZ, P4, !PT ;  /* 0x0000000707137c10 */ /* 0x000fe2000a7fe4ff */
[----:B------:R-:W2:Y:S01]  /*0d20*/  @!P2 LDG.E R5, desc[UR12][R4.64] ;  /* 0x0000000c0405a981 */ /* 0x000ea2000c1e1900 */
[----:B------:R-:W-:-:S02]  /*0d30*/  @!P2 LEA.HI.X R7, R20, UR19, R21, 0x2, P5 ;  /* 0x000000131407ac11 */ /* 0x000fc4000a8f1415 */
[----:B------:R-:W-:Y:S02]  /*0d40*/  LEA R8, P4, R18, UR14, 0x2 ;  /* 0x0000000e12087c11 */ /* 0x000fe4000f8810ff */
[----:B------:R-:W-:Y:S01]  /*0d50*/  ISETP.GE.OR P5, PT, R22, UR9, P0 ;  /* 0x0000000916007c0c */ /* 0x000fe200087a6670 */
[----:B------:R-:W2:Y:S01]  /*0d60*/  @!P2 LDG.E R6, desc[UR12][R6.64] ;  /* 0x0000000c0606a981 */ /* 0x000ea2000c1e1900 */
[----:B------:R-:W-:Y:S02]  /*0d70*/  ISETP.GE.OR P0, PT, R9, UR9, P0 ;  /* 0x0000000909007c0c */ /* 0x000fe40008706670 */
[----:B------:R-:W-:Y:S02]  /*0d80*/  LEA.HI.X R9, R18, UR15, R19, 0x2, P4 ;  /* 0x0000000f12097c11 */ /* 0x000fe4000a0f1413 */
[----:B------:R-:W3:Y:S04]  /*0d90*/  @!P3 LDG.E R18, desc[UR12][R2.64+0x4] ;  /* 0x0000040c0212b981 */ /* 0x000ee8000c1e1900 */
[----:B------:R-:W3:Y:S04]  /*0da0*/  @!P3 LDG.E R19, desc[UR12][R8.64+0x4] ;  /* 0x0000040c0813b981 */ /* 0x000ee8000c1e1900 */
[----:B------:R-:W4:Y:S04]  /*0db0*/  @!P5 LDG.E R20, desc[UR12][R2.64+0x8] ;  /* 0x0000080c0214d981 */ /* 0x000f28000c1e1900 */
[----:B------:R-:W4:Y:S04]  /*0dc0*/  @!P5 LDG.E R21, desc[UR12][R8.64+0x8] ;  /* 0x0000080c0815d981 */ /* 0x000f28000c1e1900 */
[----:B------:R-:W5:Y:S04]  /*0dd0*/  @!P0 LDG.E R22, desc[UR12][R2.64+0xc] ;  /* 0x00000c0c02168981 */ /* 0x000f68000c1e1900 */
[----:B------:R-:W5:Y:S01]  /*0de0*/  @!P0 LDG.E R23, desc[UR12][R8.64+0xc] ;  /* 0x00000c0c08178981 */ /* 0x000f62000c1e1900 */
[----:B------:R-:W-:-:S02]  /*0df0*/  VIADD R17, R17, 0x4 ;  /* 0x0000000411117836 */ /* 0x000fc40000000000 */
[----:B--2---:R-:W-:-:S04]  /*0e00*/  @!P2 FFMA R12, R5, R6, R12 ;  /* 0x00000006050ca223 */ /* 0x004fc8000000000c */
[----:B---3--:R-:W-:-:S04]  /*0e10*/  @!P3 FFMA R12, R19, R18, R12 ;  /* 0x00000012130cb223 */ /* 0x008fc8000000000c */
[----:B----4-:R-:W-:-:S04]  /*0e20*/  @!P5 FFMA R12, R21, R20, R12 ;  /* 0x00000014150cd223 */ /* 0x010fc8000000000c */
[----:B-----5:R-:W-:-:S07]  /*0e30*/  @!P0 FFMA R12, R23, R22, R12 ;  /* 0x00000016170c8223 */ /* 0x020fce000000000c */
.L_x_4:
[----:B------:R-:W-:Y:S05]  /*0e40*/  BRA.U !UP2, `(.L_x_3) ;  /* 0x000000050a147547 */ /* 0x000fea000b800000 */
[----:B------:R-:W0:Y:S01]  /*0e50*/  LDCU UR7, c[0x0][0x3ac] ;  /* 0x00007580ff0777ac */ /* 0x000e220008000800 */
[----:B------:R-:W-:Y:S02]  /*0e60*/  UISETP.NE.AND UP1, UPT, UR10, 0x1, UPT ;  /* 0x000000010a00788c */ /* 0x000fe4000bf25270 */
[----:B0-----:R-:W-:-:S07]  /*0e70*/  ULOP3.LUT UP2, URZ, UR7, 0x1, URZ, 0xc0, !UPT ;  /* 0x0000000107ff7892 */ /* 0x001fce000f84c0ff */
[----:B------:R-:W-:Y:S05]  /*0e80*/  BRA.U !UP1, `(.L_x_5) ;  /* 0x0000000109a47547 */ /* 0x000fea000b800000 */
[----:B------:R-:W0:Y:S01]  /*0e90*/  LDCU UR7, c[0x0][0x398] ;  /* 0x00007300ff0777ac */ /* 0x000e220008000800 */
[----:B------:R-:W-:Y:S01]  /*0ea0*/  IMAD.IADD R18, R10, 0x1, R17 ;  /* 0x000000010a127824 */ /* 0x000fe200078e0211 */
[----:B------:R-:W-:-:S03]  /*0eb0*/  SHF.R.S32.HI R21, RZ, 0x1f, R10 ;  /* 0x0000001fff157819 */ /* 0x000fc6000001140a */
[----:B------:R-:W-:Y:S01]  /*0ec0*/  VIADD R2, R18, 0x1 ;  /* 0x0000000112027836 */ /* 0x000fe20000000000 */
[----:B0-----:R-:W-:Y:S01]  /*0ed0*/  ISETP.GE.AND P0, PT, R16, UR7, PT ;  /* 0x0000000710007c0c */ /* 0x001fe2000bf06270 */
[----:B------:R-:W-:-:S03]  /*0ee0*/  USHF.R.S32.HI UR7, URZ, 0x1f, UR8 ;  /* 0x0000001fff077899 */ /* 0x000fc60008011408 */
[----:B------:R-:W-:Y:S02]  /*0ef0*/  ISETP.GE.OR P2, PT, R18, UR9, P0 ;  /* 0x0000000912007c0c */ /* 0x000fe40008746670 */
[----:B------:R-:W-:-:S11]  /*0f00*/  ISETP.GE.OR P0, PT, R2, UR9, P0 ;  /* 0x0000000902007c0c */ /* 0x000fd60008706670 */
[----:B------:R-:W0:Y:S01]  /*0f10*/  @!P2 LDC.64 R6, c[0x0][0x380] ;  /* 0x0000e000ff06ab82 */ /* 0x000e220000000a00 */
[----:B------:R-:W-:Y:S01]  /*0f20*/  @!P2 IMAD.IADD R18, R15, 0x1, R18 ;  /* 0x000000010f12a824 */ /* 0x000fe200078e0212 */
[----:B------:R-:W-:Y:S01]  /*0f30*/  @!P0 SHF.R.S32.HI R24, RZ, 0x1f, R15 ;  /* 0x0000001fff188819 */ /* 0x000fe2000001140f */
[----:B------:R-:W-:Y:S01]  /*0f40*/  @!P2 VIADD R20, R17, UR16 ;  /* 0x000000101114ac36 */ /* 0x000fe20008000000 */
[----:B------:R-:W-:Y:S02]  /*0f50*/  @!P0 SHF.R.S32.HI R23, RZ, 0x1f, R17 ;  /* 0x0000001fff178819 */ /* 0x000fe40000011411 */
[C---:B------:R-:W-:Y:S02]  /*0f60*/  @!P2 IADD3 R22, P3, PT, R18.reuse, UR8, RZ ;  /* 0x000000081216ac10 */ /* 0x040fe4000ff7e0ff */
[----:B------:R-:W1:Y:S01]  /*0f70*/  @!P2 LDC.64 R8, c[0x0][0x390] ;  /* 0x0000e400ff08ab82 */ /* 0x000e620000000a00 */
[----:B------:R-:W-:Y:S02]  /*0f80*/  @!P0 IADD3 R19, P5, P4, R15, R17, R10 ;  /* 0x000000110f138210 */ /* 0x000fe40007cbe00a */
[----:B------:R-:W-:-:S02]  /*0f90*/  @!P2 LEA.HI.X.SX32 R18, R18, UR7, 0x1, P3 ;  /* 0x000000071212ac11 */ /* 0x000fc400098f0eff */
[----:B------:R-:W-:Y:S02]  /*0fa0*/  @!P2 IADD3 R20, P3, PT, R13, R20, RZ ;  /* 0x000000140d14a210 */ /* 0x000fe40007f7e0ff */
[----:B------:R-:W-:Y:S01]  /*0fb0*/  @!P0 IADD3.X R21, PT, PT, R24, R23, R21, P5, P4 ;  /* 0x0000001718158210 */ /* 0x000fe20002fe8415 */
[----:B------:R-:W2:Y:S08]  /*0fc0*/  @!P0 LDC.64 R4, c[0x0][0x380] ;  /* 0x0000e000ff048b82 */ /* 0x000eb00000000a00 */
[----:B------:R-:W3:Y:S01]  /*0fd0*/  @!P0 LDC.64 R2, c[0x0][0x390] ;  /* 0x0000e400ff028b82 */ /* 0x000ee20000000a00 */
[----:B0-----:R-:W-:-:S04]  /*0fe0*/  @!P2 LEA R6, P6, R22, R6, 0x2 ;  /* 0x000000061606a211 */ /* 0x001fc800078c10ff */
[----:B------:R-:W-:Y:S01]  /*0ff0*/  @!P2 LEA.HI.X R7, R22, R7, R18, 0x2, P6 ;  /* 0x000000071607a211 */ /* 0x000fe200030f1412 */
[----:B------:R-:W-:Y:S01]  /*1000*/  @!P2 IMAD.X R22, RZ, RZ, R14, P3 ;  /* 0x000000ffff16a224 */ /* 0x000fe200018e060e */
[----:B------:R-:W-:Y:S02]  /*1010*/  @!P0 IADD3 R19, P3, PT, R19, UR8, RZ ;  /* 0x0000000813138c10 */ /* 0x000fe4000ff7e0ff */
[C---:B-1----:R-:W-:Y:S02]  /*1020*/  @!P2 LEA R8, P6, R20.reuse, R8, 0x2 ;  /* 0x000000081408a211 */ /* 0x042fe400078c10ff */
[----:B------:R-:W-:Y:S01]  /*1030*/  @!P0 IADD3 R18, P5, P4, R13, UR16, R17 ;  /* 0x000000100d128c10 */ /* 0x000fe2000fcbe011 */
[----:B------:R-:W4:Y:S01]  /*1040*/  @!P2 LDG.E R7, desc[UR12][R6.64] ;  /* 0x0000000c0607a981 */ /* 0x000f22000c1e1900 */
[----:B------:R-:W-:Y:S02]  /*1050*/  @!P2 LEA.HI.X R9, R20, R9, R22, 0x2, P6 ;  /* 0x000000091409a211 */ /* 0x000fe400030f1416 */
[----:B------:R-:W-:-:S02]  /*1060*/  @!P0 IADD3.X R20, PT, PT, R21, UR7, RZ, P3, !PT ;  /* 0x0000000715148c10 */ /* 0x000fc40009ffe4ff */
[----:B------:R-:W-:Y:S02]  /*1070*/  @!P0 IADD3.X R23, PT, PT, R14, R23, RZ, P5, P4 ;  /* 0x000000170e178210 */ /* 0x000fe40002fe84ff */
[C---:B--2---:R-:W-:Y:S01]  /*1080*/  @!P0 LEA R4, P3, R19.reuse, R4, 0x2 ;  /* 0x0000000413048211 */ /* 0x044fe200078610ff */
[----:B------:R-:W4:Y:S01]  /*1090*/  @!P2 LDG.E R9, desc[UR12][R8.64] ;  /* 0x0000000c0809a981 */ /* 0x000f22000c1e1900 */
[C---:B---3--:R-:W-:Y:S02]  /*10a0*/  @!P0 LEA R2, P4, R18.reuse, R2, 0x2 ;  /* 0x0000000212028211 */ /* 0x048fe400078810ff */
[----:B------:R-:W-:Y:S02]  /*10b0*/  @!P0 LEA.HI.X R5, R19, R5, R20, 0x2, P3 ;  /* 0x0000000513058211 */ /* 0x000fe400018f1414 */
[----:B------:R-:W-:-:S04]  /*10c0*/  @!P0 LEA.HI.X R3, R18, R3, R23, 0x2, P4 ;  /* 0x0000000312038211 */ /* 0x000fc800020f1417 */
[----:B------:R-:W2:Y:S04]  /*10d0*/  @!P0 LDG.E R5, desc[UR12][R4.64+0x4] ;  /* 0x0000040c04058981 */ /* 0x000ea8000c1e1900 */
[----:B------:R-:W2:Y:S01]  /*10e0*/  @!P0 LDG.E R2, desc[UR12][R2.64+0x4] ;  /* 0x0000040c02028981 */ /* 0x000ea2000c1e1900 */
[----:B------:R-:W-:Y:S02]  /*10f0*/  VIADD R17, R17, 0x2 ;  /* 0x0000000211117836 */ /* 0x000fe40000000000 */
[----:B----4-:R-:W-:-:S04]  /*1100*/  @!P2 FFMA R12, R9, R7, R12 ;  /* 0x00000007090ca223 */ /* 0x010fc8000000000c */
[----:B--2---:R-:W-:-:S07]  /*1110*/  @!P0 FFMA R12, R5, R2, R12 ;  /* 0x00000002050c8223 */ /* 0x004fce000000000c */
.L_x_5:
[----:B------:R-:W-:Y:S05]  /*1120*/  BRA.U !UP2, `(.L_x_3) ;  /* 0x000000010a5c7547 */ /* 0x000fea000b800000 */
[----:B------:R-:W0:Y:S01]  /*1130*/  LDCU UR7, c[0x0][0x398] ;  /* 0x00007300ff0777ac */ /* 0x000e220008000800 */
[----:B------:R-:W-:Y:S01]  /*1140*/  IMAD.IADD R2, R10, 0x1, R17 ;  /* 0x000000010a027824 */ /* 0x000fe200078e0211 */
[----:B------:R-:W-:Y:S04]  /*1150*/  BSSY.RECONVERGENT B0, `(.L_x_3) ;  /* 0x0000014000007945 */ /* 0x000fe80003800200 */
[----:B------:R-:W-:-:S04]  /*1160*/  ISETP.GE.AND P0, PT, R2, UR9, PT ;  /* 0x0000000902007c0c */ /* 0x000fc8000bf06270 */
[----:B0-----:R-:W-:-:S13]  /*1170*/  ISETP.GE.OR P0, PT, R16, UR7, P0 ;  /* 0x0000000710007c0c */ /* 0x001fda0008706670 */
[----:B------:R-:W-:Y:S05]  /*1180*/  @P0 BRA `(.L_x_6) ;  /* 0x0000000000400947 */ /* 0x000fea0003800000 */
[----:B------:R-:W0:Y:S01]  /*1190*/  LDCU.64 UR14, c[0x0][0x390] ;  /* 0x00007200ff0e77ac */ /* 0x000e220008000a00 */
[----:B------:R-:W-:Y:S02]  /*11a0*/  IMAD.IADD R15, R15, 0x1, R2 ;  /* 0x000000010f0f7824 */ /* 0x000fe400078e0202 */
[----:B------:R-:W-:Y:S01]  /*11b0*/  VIADD R2, R17, UR16 ;  /* 0x0000001011027c36 */ /* 0x000fe20008000000 */
[----:B------:R-:W1:Y:S02]  /*11c0*/  LDCU.64 UR10, c[0x0][0x380] ;  /* 0x00007000ff0a77ac */ /* 0x000e640008000a00 */
[----:B------:R-:W-:Y:S01]  /*11d0*/  IADD3 R7, P0, PT, R15, UR8, RZ ;  /* 0x000000080f077c10 */ /* 0x000fe2000ff1e0ff */
[----:B------:R-:W-:Y:S01]  /*11e0*/  USHF.R.S32.HI UR7, URZ, 0x1f, UR8 ;  /* 0x0000001fff077899 */ /* 0x000fe20008011408 */
[----:B------:R-:W-:-:S05]  /*11f0*/  IADD3 R3, P2, PT, R13, R2, RZ ;  /* 0x000000020d037210 */ /* 0x000fca0007f5e0ff */
[----:B------:R-:W-:Y:S01]  /*1200*/  IMAD.X R6, RZ, RZ, R14, P2 ;  /* 0x000000ffff067224 */ /* 0x000fe200010e060e */
[----:B------:R-:W-:Y:S02]  /*1210*/  LEA.HI.X.SX32 R8, R15, UR7, 0x1, P0 ;  /* 0x000000070f087c11 */ /* 0x000fe400080f0eff */
[----:B0-----:R-:W-:Y:S02]  /*1220*/  LEA R4, P2, R3, UR14, 0x2 ;  /* 0x0000000e03047c11 */ /* 0x001fe4000f8410ff */
[----:B-1----:R-:W-:Y:S02]  /*1230*/  LEA R2, P0, R7, UR10, 0x2 ;  /* 0x0000000a07027c11 */ /* 0x002fe4000f8010ff */
[----:B------:R-:W-:Y:S02]  /*1240*/  LEA.HI.X R5, R3, UR15, R6, 0x2, P2 ;  /* 0x0000000f03057c11 */ /* 0x000fe400090f1406 */
[----:B------:R-:W-:-:S03]  /*1250*/  LEA.HI.X R3, R7, UR11, R8, 0x2, P0 ;  /* 0x0000000b07037c11 */ /* 0x000fc600080f1408 */
[----:B------:R-:W2:Y:S04]  /*1260*/  LDG.E R4, desc[UR12][R4.64] ;  /* 0x0000000c04047981 */ /* 0x000ea8000c1e1900 */
[----:B------:R-:W2:Y:S02]  /*1270*/  LDG.E R3, desc[UR12][R2.64] ;  /* 0x0000000c02037981 */ /* 0x000ea4000c1e1900 */
[----:B--2---:R-:W-:-:S07]  /*1280*/  FFMA R12, R3, R4, R12 ;  /* 0x00000004030c7223 */ /* 0x004fce000000000c */
.L_x_6:
[----:B------:R-:W-:Y:S05]  /*1290*/  BSYNC.RECONVERGENT B0 ;  /* 0x0000000000007941 */ /* 0x000fea0003800200 */
.L_x_3:
[----:B------:R-:W-:Y:S05]  /*12a0*/  BRA.U UP0, `(.L_x_7) ;  /* 0xfffffff100ac7547 */ /* 0x000fea000b83ffff */
[----:B------:R-:W-:Y:S05]  /*12b0*/  @P1 BRA `(.L_x_8) ;  /* 0xfffffff000781947 */ /* 0x000fea000383ffff */
.L_x_0:
[----:B------:R-:W0:Y:S01]  /*12c0*/  LDCU.64 UR8, c[0x0][0x3a0] ;  /* 0x00007400ff0877ac */ /* 0x000e220008000a00 */
[----:B------:R-:W1:Y:S01]  /*12d0*/  LDC.64 R2, c[0x0][0x388] ;  /* 0x0000e200ff027b82 */ /* 0x000e620000000a00 */
[----:B0-----:R-:W-:-:S04]  /*12e0*/  IMAD R11, R0, UR8, R11 ;  /* 0x00000008000b7c24 */ /* 0x001fc8000f8e020b */
[----:B------:R-:W-:-:S04]  /*12f0*/  IMAD R11, R11, UR9, R10 ;  /* 0x000000090b0b7c24 */ /* 0x000fc8000f8e020a */
[----:B-1----:R-:W-:-:S05]  /*1300*/  IMAD.WIDE R2, R11, 0x4, R2 ;  /* 0x000000040b027825 */ /* 0x002fca00078e0202 */
[----:B------:R-:W-:Y:S01]  /*1310*/  STG.E desc[UR12][R2.64], R12 ;  /* 0x0000000c02007986 */ /* 0x000fe2000c10190c */
[----:B------:R-:W-:Y:S05]  /*1320*/  EXIT ;  /* 0x000000000000794d */ /* 0x000fea0003800000 */
.L_x_9:
[----:B------:R-:W-:-:S00]  /*1330*/  BRA `(.L_x_9) ;  /* 0xfffffffc00fc7947 */ /* 0x000fc0000383ffff */
[----:B------:R-:W-:-:S00]  /*1340*/  NOP ;  /* 0x0000000000007918 */ /* 0x000fc00000000000 */
        /* <DEDUP_REMOVED lines=11> */
.L_x_86:


//--------------------- .text._Z16transpose_kernelPfS_ii --------------------------
	.section	.text._Z16transpose_kernelPfS_ii,"ax",@progbits
	.align	128
        .global         _Z16transpose_kernelPfS_ii
        .type           _Z16transpose_kernelPfS_ii,@function
        .size           _Z16transpose_kernelPfS_ii,(.L_x_87 - _Z16transpose_kernelPfS_ii)
        .other          _Z16transpose_kernelPfS_ii,@"STO_CUDA_ENTRY STV_DEFAULT"
_Z16transpose_kernelPfS_ii:
.text._Z16transpose_kernelPfS_ii:
[----:B------:R-:W-:Y:S01]  /*0000*/  LDC R1, c[0x0][0x37c] ;  /* 0x0000df00ff017b82 */ /* 0x000fe20000000800 */
[----:B------:R-:W0:Y:S07]  /*0010*/  S2R R5, SR_TID.X ;  /* 0x0000000000057919 */ /* 0x000e2e0000002100 */
[----:B------:R-:W0:Y:S08]  /*0020*/  S2UR UR4, SR_CTAID.X ;  /* 0x00000000000479c3 */ /* 0x000e300000002500 */
[----:B------:R-:W0:Y:S08]  /*0030*/  LDC R0, c[0x0][0x360] ;  /* 0x0000d800ff007b82 */ /* 0x000e300000000800 */
[----:B------:R-:W1:Y:S01]  /*0040*/  LDC.64 R2, c[0x0][0x390] ;  /* 0x0000e400ff027b82 */ /* 0x000e620000000a00 */
[----:B0-----:R-:W-:-:S02]  /*0050*/  IMAD R0, R0, UR4, R5 ;  /* 0x0000000400007c24 */ /* 0x001fc4000f8e0205 */
[----:B-1----:R-:W-:-:S05]  /*0060*/  IMAD R5, R3, R2, RZ ;  /* 0x0000000203057224 */ /* 0x002fca00078e02ff */
[----:B------:R-:W-:-:S13]  /*0070*/  ISETP.GE.AND P0, PT, R0, R5, PT ;  /* 0x000000050000720c */ /* 0x000fda0003f06270 */
[----:B------:R-:W-:Y:S05]  /*0080*/  @P0 EXIT ;  /* 0x000000000000094d */ /* 0x000fea0003800000 */
[----:B------:R-:W0:Y:S01]  /*0090*/  LDC.64 R4, c[0x0][0x380] ;  /* 0x0000e000ff047b82 */ /* 0x000e220000000a00 */
[----:B------:R-:W1:Y:S01]  /*00a0*/  LDCU.64 UR4, c[0x0][0x358] ;  /* 0x00006b00ff0477ac */ /* 0x000e620008000a00 */
[----:B0-----:R-:W-:-:S05]  /*00b0*/  IMAD.WIDE R4, R0, 0x4, R4 ;  /* 0x0000000400047825 */ /* 0x001fca00078e0204 */
[----:B-1----:R0:W2:Y:S01]  /*00c0*/  LDG.E R9, desc[UR4][R4.64] ;  /* 0x0000000404097981 */ /* 0x0020a2000c1e1900 */
[----:B------:R-:W-:-:S04]  /*00d0*/  IABS R11, R3 ;  /* 0x00000003000b7213 */ /* 0x000fc80000000000 */
[----:B------:R-:W1:Y:S01]  /*00e0*/  I2F.RP R8, R11 ;  /* 0x0000000b00087306 */ /* 0x000e620000209400 */
[----:B0-----:R-:W-:-:S07]  /*00f0*/  IABS R4, R0 ;  /* 0x0000000000047213 */ /* 0x001fce0000000000 */
[----:B-1----:R-:W0:Y:S02]  /*0100*/  MUFU.RCP R8, R8 ;  /* 0x0000000800087308 */ /* 0x002e240000001000 */
[----:B0-----:R-:W-:-:S06]  /*0110*/  IADD3 R6, PT, PT, R8, 0xffffffe, RZ ;  /* 0x0ffffffe08067810 */ /* 0x001fcc0007ffe0ff */
[----:B------:R0:W1:Y:S02]  /*0120*/  F2I.FTZ.U32.TRUNC.NTZ R7, R6 ;  /* 0x0000000600077305 */ /* 0x000064000021f000 */
[----:B0-----:R-:W-:Y:S01]  /*0130*/  IMAD.MOV.U32 R6, RZ, RZ, RZ ;  /* 0x000000ffff067224 */ /* 0x001fe200078e00ff */
[----:B-1----:R-:W-:-:S05]  /*0140*/  IADD3 R10, PT, PT, RZ, -R7, RZ ;  /* 0x80000007ff0a7210 */ /* 0x002fca0007ffe0ff */
[----:B------:R-:W-:-:S04]  /*0150*/  IMAD R13, R10, R11, RZ ;  /* 0x0000000b0a0d7224 */ /* 0x000fc800078e02ff */
[----:B------:R-:W-:-:S06]  /*0160*/  IMAD.HI.U32 R7, R7, R13, R6 ;  /* 0x0000000d07077227 */ /* 0x000fcc00078e0006 */
[----:B------:R-:W-:-:S05]  /*0170*/  IMAD.HI.U32 R7, R7, R4, RZ ;  /* 0x0000000407077227 */ /* 0x000fca00078e00ff */
[----:B------:R-:W-:-:S05]  /*0180*/  IADD3 R5, PT, PT, -R7, RZ, RZ ;  /* 0x000000ff07057210 */ /* 0x000fca0007ffe1ff */
[----:B------:R-:W-:-:S05]  /*0190*/  IMAD R4, R11, R5, R4 ;  /* 0x000000050b047224 */ /* 0x000fca00078e0204 */
[----:B------:R-:W-:-:S13]  /*01a0*/  ISETP.GT.U32.AND P2, PT, R11, R4, PT ;  /* 0x000000040b00720c */ /* 0x000fda0003f44070 */
[----:B------:R-:W-:Y:S01]  /*01b0*/  @!P2 IMAD.IADD R4, R4, 0x1, -R11 ;  /* 0x000000010404a824 */ /* 0x000fe200078e0a0b */
[----:B------:R-:W-:Y:S02]  /*01c0*/  @!P2 IADD3 R7, PT, PT, R7, 0x1, RZ ;  /* 0x000000010707a810 */ /* 0x000fe40007ffe0ff */
[----:B------:R-:W-:Y:S02]  /*01d0*/  ISETP.NE.AND P2, PT, R3, RZ, PT ;  /* 0x000000ff0300720c */ /* 0x000fe40003f45270 */
[----:B------:R-:W-:Y:S02]  /*01e0*/  ISETP.GE.U32.AND P0, PT, R4, R11, PT ;  /* 0x0000000b0400720c */ /* 0x000fe40003f06070 */
[----:B------:R-:W-:-:S04]  /*01f0*/  LOP3.LUT R4, R0, R3, RZ, 0x3c, !PT ;  /* 0x0000000300047212 */ /* 0x000fc800078e3cff */
[----:B------:R-:W-:Y:S02]  /*0200*/  ISETP.GE.AND P1, PT, R4, RZ, PT ;  /* 0x000000ff0400720c */ /* 0x000fe40003f26270 */
[----:B------:R-:W0:Y:S05]  /*0210*/  LDC.64 R4, c[0x0][0x388] ;  /* 0x0000e200ff047b82 */ /* 0x000e2a0000000a00 */
[----:B------:R-:W-:-:S06]  /*0220*/  @P0 VIADD R7, R7, 0x1 ;  /* 0x0000000107070836 */ /* 0x000fcc0000000000 */
[----:B------:R-:W-:Y:S02]  /*0230*/  @!P1 IADD3 R7, PT, PT, -R7, RZ, RZ ;  /* 0x000000ff07079210 */ /* 0x000fe40007ffe1ff */
[----:B------:R-:W-:-:S05]  /*0240*/  @!P2 LOP3.LUT R7, RZ, R3, RZ, 0x33, !PT ;  /* 0x00000003ff07a212 */ /* 0x000fca00078e33ff */
[----:B------:R-:W-:-:S04]  /*0250*/  IMAD.MOV R6, RZ, RZ, -R7 ;  /* 0x000000ffff067224 */ /* 0x000fc800078e0a07 */
[----:B------:R-:W-:-:S04]  /*0260*/  IMAD R0, R3, R6, R0 ;  /* 0x0000000603007224 */ /* 0x000fc800078e0200 */
[----:B------:R-:W-:-:S04]  /*0270*/  IMAD R3, R0, R2, R7 ;  /* 0x0000000200037224 */ /* 0x000fc800078e0207 */
[----:B0-----:R-:W-:-:S05]  /*0280*/  IMAD.WIDE R2, R3, 0x4, R4 ;  /* 0x0000000403027825 */ /* 0x001fca00078e0204 */
[----:B--2---:R-:W-:Y:S01]  /*0290*/  STG.E desc[UR4][R2.64], R9 ;  /* 0x0000000902007986 */ /* 0x004fe2000c101904 */
[----:B------:R-:W-:Y:S05]  /*02a0*/  EXIT ;  /* 0x000000000000794d */ /* 0x000fea0003800000 */
.L_x_10:
        /* <DEDUP_REMOVED lines=13> */
.L_x_87:


//--------------------- .text._Z23tensor_elementwise_multPfS_S_i --------------------------
	.section	.text._Z23tensor_elementwise_multPfS_S_i,"ax",@progbits
	.align	128
        .global         _Z23tensor_elementwise_multPfS_S_i
        .type           _Z23tensor_elementwise_multPfS_S_i,@function
        .size           _Z23tensor_elementwise_multPfS_S_i,(.L_x_88 - _Z23tensor_elementwise_multPfS_S_i)
        .other          _Z23tensor_elementwise_multPfS_S_i,@"STO_CUDA_ENTRY STV_DEFAULT"
_Z23tensor_elementwise_multPfS_S_i:
.text._Z23tensor_elementwise_multPfS_S_i:
[----:B------:R-:W-:Y:S01]  /*0000*/  LDC R1, c[0x0][0x37c] ;  /* 0x0000df00ff017b82 */ /* 0x000fe20000000800 */
[----:B------:R-:W0:Y:S07]  /*0010*/  S2R R0, SR_TID.X ;  /* 0x0000000000007919 */ /* 0x000e2e0000002100 */
[----:B------:R-:W0:Y:S01]  /*0020*/  S2UR UR4, SR_CTAID.X ;  /* 0x00000000000479c3 */ /* 0x000e220000002500 */
[----:B------:R-:W1:Y:S07]  /*0030*/  LDCU UR5, c[0x0][0x398] ;  /* 0x00007300ff0577ac */ /* 0x000e6e0008000800 */
[----:B------:R-:W0:Y:S02]  /*0040*/  LDC R9, c[0x0][0x360] ;  /* 0x0000d800ff097b82 */ /* 0x000e240000000800 */
[----:B0-----:R-:W-:-:S05]  /*0050*/  IMAD R9, R9, UR4, R0 ;  /* 0x0000000409097c24 */ /* 0x001fca000f8e0200 */
[----:B-1----:R-:W-:-:S13]  /*0060*/  ISETP.GE.AND P0, PT, R9, UR5, PT ;  /* 0x0000000509007c0c */ /* 0x002fda000bf06270 */
[----:B------:R-:W-:Y:S05]  /*0070*/  @P0 EXIT ;  /* 0x000000000000094d */ /* 0x000fea0003800000 */
[----:B------:R-:W0:Y:S01]  /*0080*/  LDC.64 R2, c[0x0][0x380] ;  /* 0x0000e000ff027b82 */ /* 0x000e220000000a00 */
[----:B------:R-:W1:Y:S07]  /*0090*/  LDCU.64 UR4, c[0x0][0x358] ;  /* 0x00006b00ff0477ac */ /* 0x000e6e0008000a00 */
[----:B------:R-:W2:Y:S08]  /*00a0*/  LDC.64 R4, c[0x0][0x388] ;  /* 0x0000e200ff047b82 */ /* 0x000eb00000000a00 */
[----:B------:R-:W3:Y:S01]  /*00b0*/  LDC.64 R6, c[0x0][0x390] ;  /* 0x0000e400ff067b82 */ /* 0x000ee20000000a00 */
[----:B0-----:R-:W-:-:S06]  /*00c0*/  IMAD.WIDE R2, R9, 0x4, R2 ;  /* 0x0000000409027825 */ /* 0x001fcc00078e0202 */
[----:B-1----:R-:W4:Y:S01]  /*00d0*/  LDG.E R2, desc[UR4][R2.64] ;  /* 0x0000000402027981 */ /* 0x002f22000c1e1900 */
[----:B--2---:R-:W-:-:S06]  /*00e0*/  IMAD.WIDE R4, R9, 0x4, R4 ;  /* 0x0000000409047825 */ /* 0x004fcc00078e0204 */
[----:B------:R-:W4:Y:S01]  /*00f0*/  LDG.E R5, desc[UR4][R4.64] ;  /* 0x0000000404057981 */ /* 0x000f22000c1e1900 */
[----:B---3--:R-:W-:-:S04]  /*0100*/  IMAD.WIDE R6, R9, 0x4, R6 ;  /* 0x0000000409067825 */ /* 0x008fc800078e0206 */
[----:B----4-:R-:W-:-:S05]  /*0110*/  FMUL R9, R2, R5 ;  /* 0x0000000502097220 */ /* 0x010fca0000400000 */
[----:B------:R-:W-:Y:S01]  /*0120*/  STG.E desc[UR4][R6.64], R9 ;  /* 0x0000000906007986 */ /* 0x000fe2000c101904 */
[----:B------:R-:W-:Y:S05]  /*0130*/  EXIT ;  /* 0x000000000000794d */ /* 0x000fea0003800000 */
.L_x_11:
        /* <DEDUP_REMOVED lines=12> */
.L_x_88:


//--------------------- .text._Z10sgd_updatePfS_fi --------------------------
	.section	.text._Z10sgd_updatePfS_fi,"ax",@progbits
	.align	128
        .global         _Z10sgd_updatePfS_fi
        .type           _Z10sgd_updatePfS_fi,@function
        .size           _Z10sgd_updatePfS_fi,(.L_x_89 - _Z10sgd_updatePfS_fi)
        .other          _Z10sgd_updatePfS_fi,@"STO_CUDA_ENTRY STV_DEFAULT"
_Z10sgd_updatePfS_fi:
.text._Z10sgd_updatePfS_fi:
        /* <DEDUP_REMOVED lines=9> */
[----:B------:R-:W1:Y:S01]  /*0090*/  LDCU.64 UR4, c[0x0][0x358] ;  /* 0x00006b00ff0477ac */ /* 0x000e620008000a00 */
[----:B------:R-:W2:Y:S06]  /*00a0*/  LDCU UR6, c[0x0][0x390] ;  /* 0x00007200ff0677ac */ /* 0x000eac0008000800 */
[----:B------:R-:W3:Y:S01]  /*00b0*/  LDC.64 R4, c[0x0][0x380] ;  /* 0x0000e000ff047b82 */ /* 0x000ee20000000a00 */
[----:B0-----:R-:W-:-:S06]  /*00c0*/  IMAD.WIDE R2, R7, 0x4, R2 ;  /* 0x0000000407027825 */ /* 0x001fcc00078e0202 */
[----:B-1----:R-:W2:Y:S01]  /*00d0*/  LDG.E R2, desc[UR4][R2.64] ;  /* 0x0000000402027981 */ /* 0x002ea2000c1e1900 */
[----:B---3--:R-:W-:-:S05]  /*00e0*/  IMAD.WIDE R4, R7, 0x4, R4 ;  /* 0x0000000407047825 */ /* 0x008fca00078e0204 */
[----:B------:R-:W2:Y:S02]  /*00f0*/  LDG.E R7, desc[UR4][R4.64] ;  /* 0x0000000404077981 */ /* 0x000ea4000c1e1900 */
[----:B--2---:R-:W-:-:S05]  /*0100*/  FFMA R7, -R2, UR6, R7 ;  /* 0x0000000602077c23 */ /* 0x004fca0008000107 */
[----:B------:R-:W-:Y:S01]  /*0110*/  STG.E desc[UR4][R4.64], R7 ;  /* 0x0000000704007986 */ /* 0x000fe2000c101904 */
[----:B------:R-:W-:Y:S05]  /*0120*/  EXIT ;  /* 0x000000000000794d */ /* 0x000fea0003800000 */
.L_x_12:
        /* <DEDUP_REMOVED lines=13> */
.L_x_89:


//--------------------- .text._Z17max_pool_backwardPfPiS_i --------------------------
	.section	.text._Z17max_pool_backwardPfPiS_i,"ax",@progbits
	.align	128
        .global         _Z17max_pool_backwardPfPiS_i
        .type           _Z17max_pool_backwardPfPiS_i,@function
        .size           _Z17max_pool_backwardPfPiS_i,(.L_x_90 - _Z17max_pool_backwardPfPiS_i)
        .other          _Z17max_pool_backwardPfPiS_i,@"STO_CUDA_ENTRY STV_DEFAULT"
_Z17max_pool_backwardPfPiS_i:
.text._Z17max_pool_backwardPfPiS_i:
        /* <DEDUP_REMOVED lines=10> */
[----:B------:R-:W2:Y:S01]  /*00a0*/  LDC.64 R4, c[0x0][0x380] ;  /* 0x0000e000ff047b82 */ /* 0x000ea20000000a00 */
[----:B0-----:R-:W-:-:S06]  /*00b0*/  IMAD.WIDE R2, R7, 0x4, R2 ;  /* 0x0000000407027825 */ /* 0x001fcc00078e0202 */
[----:B-1----:R-:W3:Y:S01]  /*00c0*/  LDG.E R3, desc[UR4][R2.64] ;  /* 0x0000000402037981 */ /* 0x002ee2000c1e1900 */
[----:B--2---:R-:W-:Y:S02]  /*00d0*/  IMAD.WIDE R4, R7, 0x4, R4 ;  /* 0x0000000407047825 */ /* 0x004fe400078e0204 */
[----:B------:R-:W3:Y:S04]  /*00e0*/  LDC.64 R6, c[0x0][0x390] ;  /* 0x0000e400ff067b82 */ /* 0x000ee80000000a00 */
[----:B------:R-:W2:Y:S01]  /*00f0*/  LDG.E R5, desc[UR4][R4.64] ;  /* 0x0000000404057981 */ /* 0x000ea2000c1e1900 */
[----:B---3--:R-:W-:-:S05]  /*0100*/  IMAD.WIDE R6, R3, 0x4, R6 ;  /* 0x0000000403067825 */ /* 0x008fca00078e0206 */
[----:B--2---:R-:W-:Y:S01]  /*0110*/  STG.E desc[UR4][R6.64], R5 ;  /* 0x0000000506007986 */ /* 0x004fe2000c101904 */
[----:B------:R-:W-:Y:S05]  /*0120*/  EXIT ;  /* 0x000000000000794d */ /* 0x000fea0003800000 */
.L_x_13:
        /* <DEDUP_REMOVED lines=13> */
.L_x_90:


//--------------------- .text._Z13relu_backwardPfS_S_i --------------------------
	.section	.text._Z13relu_backwardPfS_S_i,"ax",@progbits
	.align	128
        .global         _Z13relu_backwardPfS_S_i
        .type           _Z13relu_backwardPfS_S_i,@function
        .size           _Z13relu_backwardPfS_S_i,(.L_x_91 - _Z13relu_backwardPfS_S_i)
        .other          _Z13relu_backwardPfS_S_i,@"STO_CUDA_ENTRY STV_DEFAULT"
_Z13relu_backwardPfS_S_i:
.text._Z13relu_backwardPfS_S_i:
        /* <DEDUP_REMOVED lines=13> */
[----:B------:R-:W-:Y:S01]  /*00d0*/  BSSY.RECONVERGENT B0, `(.L_x_14) ;  /* 0x0000008000007945 */ /* 0x000fe20003800200 */
[----:B------:R-:W-:Y:S02]  /*00e0*/  HFMA2 R9, -RZ, RZ, 0, 0 ;  /* 0x00000000ff097431 */ /* 0x000fe400000001ff */
[----:B--2---:R-:W-:Y:S01]  /*00f0*/  IMAD.WIDE R4, R7, 0x4, R4 ;  /* 0x0000000407047825 */ /* 0x004fe200078e0204 */
[----:B---3--:R-:W-:-:S13]  /*0100*/  FSETP.GT.AND P0, PT, R2, RZ, PT ;  /* 0x000000ff0200720b */ /* 0x008fda0003f04000 */
[----:B------:R-:W-:Y:S05]  /*0110*/  @!P0 BRA `(.L_x_15) ;  /* 0x00000000000c8947 */ /* 0x000fea0003800000 */
[----:B------:R-:W0:Y:S02]  /*0120*/  LDC.64 R2, c[0x0][0x388] ;  /* 0x0000e200ff027b82 */ /* 0x000e240000000a00 */
[----:B0-----:R-:W-:-:S05]  /*0130*/  IMAD.WIDE R2, R7, 0x4, R2 ;  /* 0x0000000407027825 */ /* 0x001fca00078e0202 */
[----:B------:R0:W5:Y:S02]  /*0140*/  LDG.E R9, desc[UR4][R2.64] ;  /* 0x0000000402097981 */ /* 0x000164000c1e1900 */
.L_x_15:
[----:B------:R-:W-:Y:S05]  /*0150*/  BSYNC.RECONVERGENT B0 ;  /* 0x0000000000007941 */ /* 0x000fea0003800200 */
.L_x_14:
[----:B-----5:R-:W-:Y:S01]  /*0160*/  STG.E desc[UR4][R4.64], R9 ;  /* 0x0000000904007986 */ /* 0x020fe2000c101904 */
[----:B------:R-:W-:Y:S05]  /*0170*/  EXIT ;  /* 0x000000000000794d */ /* 0x000fea0003800000 */
.L_x_16:
        /* <DEDUP_REMOVED lines=16> */
.L_x_91:


//--------------------- .text._Z13outer_productPfS_S_ii --------------------------
	.section	.text._Z13outer_productPfS_S_ii,"ax",@progbits
	.align	128
        .global         _Z13outer_productPfS_S_ii
        .type           _Z13outer_productPfS_S_ii,@function
        .size           _Z13outer_productPfS_S_ii,(.L_x_92 - _Z13outer_productPfS_S_ii)
        .other          _Z13outer_productPfS_S_ii,@"STO_CUDA_ENTRY STV_DEFAULT"
_Z13outer_productPfS_S_ii:
.text._Z13outer_productPfS_S_ii:
[----:B------:R-:W-:Y:S01]  /*0000*/  LDC R1, c[0x0][0x37c] ;  /* 0x0000df00ff017b82 */ /* 0x000fe20000000800 */
[----:B------:R-:W0:Y:S07]  /*0010*/  S2R R3, SR_TID.X ;  /* 0x0000000000037919 */ /* 0x000e2e0000002100 */
[----:B------:R-:W1:Y:S01]  /*0020*/  LDC R9, c[0x0][0x364] ;  /* 0x0000d900ff097b82 */ /* 0x000e620000000800 */
[----:B------:R-:W2:Y:S01]  /*0030*/  LDCU.64 UR6, c[0x0][0x398] ;  /* 0x00007300ff0677ac */ /* 0x000ea20008000a00 */
[----:B------:R-:W1:Y:S06]  /*0040*/  S2R R2, SR_TID.Y ;  /* 0x0000000000027919 */ /* 0x000e6c0000002200 */
[----:B------:R-:W0:Y:S08]  /*0050*/  S2UR UR5, SR_CTAID.X ;  /* 0x00000000000579c3 */ /* 0x000e300000002500 */
[----:B------:R-:W0:Y:S08]  /*0060*/  LDC R0, c[0x0][0x360] ;  /* 0x0000d800ff007b82 */ /* 0x000e300000000800 */
[----:B------:R-:W1:Y:S01]  /*0070*/  S2UR UR4, SR_CTAID.Y ;  /* 0x00000000000479c3 */ /* 0x000e620000002600 */
[----:B0-----:R-:W-:-:S05]  /*0080*/  IMAD R0, R0, UR5, R3 ;  /* 0x0000000500007c24 */ /* 0x001fca000f8e0203 */
[----:B--2---:R-:W-:Y:S01]  /*0090*/  ISETP.GE.AND P0, PT, R0, UR7, PT ;  /* 0x0000000700007c0c */ /* 0x004fe2000bf06270 */
[----:B-1----:R-:W-:-:S05]  /*00a0*/  IMAD R9, R9, UR4, R2 ;  /* 0x0000000409097c24 */ /* 0x002fca000f8e0202 */
[----:B------:R-:W-:-:S13]  /*00b0*/  ISETP.GE.OR P0, PT, R9, UR6, P0 ;  /* 0x0000000609007c0c */ /* 0x000fda0008706670 */
[----:B------:R-:W-:Y:S05]  /*00c0*/  @P0 EXIT ;  /* 0x000000000000094d */ /* 0x000fea0003800000 */
[----:B------:R-:W0:Y:S01]  /*00d0*/  LDC.64 R2, c[0x0][0x380] ;  /* 0x0000e000ff027b82 */ /* 0x000e220000000a00 */
[----:B------:R-:W1:Y:S07]  /*00e0*/  LDCU.64 UR4, c[0x0][0x358] ;  /* 0x00006b00ff0477ac */ /* 0x000e6e0008000a00 */
[----:B------:R-:W2:Y:S08]  /*00f0*/  LDC.64 R4, c[0x0][0x388] ;  /* 0x0000e200ff047b82 */ /* 0x000eb00000000a00 */
[----:B------:R-:W3:Y:S01]  /*0100*/  LDC.64 R6, c[0x0][0x390] ;  /* 0x0000e400ff067b82 */ /* 0x000ee20000000a00 */
[----:B0-----:R-:W-:-:S06]  /*0110*/  IMAD.WIDE.U32 R2, R9, 0x4, R2 ;  /* 0x0000000409027825 */ /* 0x001fcc00078e0002 */
[----:B-1----:R-:W4:Y:S01]  /*0120*/  LDG.E R2, desc[UR4][R2.64] ;  /* 0x0000000402027981 */ /* 0x002f22000c1e1900 */
[----:B--2---:R-:W-:-:S06]  /*0130*/  IMAD.WIDE R4, R0, 0x4, R4 ;  /* 0x0000000400047825 */ /* 0x004fcc00078e0204 */
[----:B------:R-:W4:Y:S01]  /*0140*/  LDG.E R5, desc[UR4][R4.64] ;  /* 0x0000000404057981 */ /* 0x000f22000c1e1900 */
[----:B------:R-:W-:-:S04]  /*0150*/  IMAD R9, R9, UR7, R0 ;  /* 0x0000000709097c24 */ /* 0x000fc8000f8e0200 */
[----:B---3--:R-:W-:-:S04]  /*0160*/  IMAD.WIDE R6, R9, 0x4, R6 ;  /* 0x0000000409067825 */ /* 0x008fc800078e0206 */
[----:B----4-:R-:W-:-:S05]  /*0170*/  FMUL R9, R2, R5 ;  /* 0x0000000502097220 */ /* 0x010fca0000400000 */
[----:B------:R-:W-:Y:S01]  /*0180*/  STG.E desc[UR4][R6.64], R9 ;  /* 0x0000000906007986 */ /* 0x000fe2000c101904 */
[----:B------:R-:W-:Y:S05]  /*0190*/  EXIT ;  /* 0x000000000000794d */ /* 0x000fea0003800000 */
.L_x_17:
        /* <DEDUP_REMOVED lines=14> */
.L_x_92:


//--------------------- .text._Z30softmax_cross_entropy_backwardPfS_S_i --------------------------
	.section	.text._Z30softmax_cross_entropy_backwardPfS_S_i,"ax",@progbits
	.align	128
        .global         _Z30softmax_cross_entropy_backwardPfS_S_i
        .type           _Z30softmax_cross_entropy_backwardPfS_S_i,@function
        .size           _Z30softmax_cross_entropy_backwardPfS_S_i,(.L_x_93 - _Z30softmax_cross_entropy_backwardPfS_S_i)
        .other          _Z30softmax_cross_entropy_backwardPfS_S_i,@"STO_CUDA_ENTRY STV_DEFAULT"
_Z30softmax_cross_entropy_backwardPfS_S_i:
.text._Z30softmax_cross_entropy_backwardPfS_S_i:
[----:B------:R-:W-:Y:S01]  /*0000*/  LDC R1, c[0x0][0x37c] ;  /* 0x0000df00ff017b82 */ /* 0x000fe20000000800 */
[----:B------:R-:W0:Y:S01]  /*0010*/  S2R R9, SR_TID.X ;  /* 0x0000000000097919 */ /* 0x000e220000002100 */
[----:B------:R-:W0:Y:S02]  /*0020*/  LDCU UR4, c[0x0][0x398] ;  /* 0x00007300ff0477ac */ /* 0x000e240008000800 */
[----:B0-----:R-:W-:-:S13]  /*0030*/  ISETP.GE.AND P0, PT, R9, UR4, PT ;  /* 0x0000000409007c0c */ /* 0x001fda000bf06270 */
[----:B------:R-:W-:Y:S05]  /*0040*/  @P0 EXIT ;  /* 0x000000000000094d */ /* 0x000fea0003800000 */
[----:B------:R-:W0:Y:S01]  /*0050*/  LDC.64 R2, c[0x0][0x380] ;  /* 0x0000e000ff027b82 */ /* 0x000e220000000a00 */
[----:B------:R-:W1:Y:S07]  /*0060*/  LDCU.64 UR4, c[0x0][0x358] ;  /* 0x00006b00ff0477ac */ /* 0x000e6e0008000a00 */
[----:B------:R-:W2:Y:S08]  /*0070*/  LDC.64 R4, c[0x0][0x388] ;  /* 0x0000e200ff047b82 */ /* 0x000eb00000000a00 */
[----:B------:R-:W3:Y:S01]  /*0080*/  LDC.64 R6, c[0x0][0x390] ;  /* 0x0000e400ff067b82 */ /* 0x000ee20000000a00 */
[----:B0-----:R-:W-:-:S06]  /*0090*/  IMAD.WIDE.U32 R2, R9, 0x4, R2 ;  /* 0x0000000409027825 */ /* 0x001fcc00078e0002 */
[----:B-1----:R-:W4:Y:S01]  /*00a0*/  LDG.E R2, desc[UR4][R2.64] ;  /* 0x0000000402027981 */ /* 0x002f22000c1e1900 */
[----:B--2---:R-:W-:-:S06]  /*00b0*/  IMAD.WIDE.U32 R4, R9, 0x4, R4 ;  /* 0x0000000409047825 */ /* 0x004fcc00078e0004 */
[----:B------:R-:W4:Y:S01]  /*00c0*/  LDG.E R5, desc[UR4][R4.64] ;  /* 0x0000000404057981 */ /* 0x000f22000c1e1900 */
[----:B---3--:R-:W-:-:S04]  /*00d0*/  IMAD.WIDE.U32 R6, R9, 0x4, R6 ;  /* 0x0000000409067825 */ /* 0x008fc800078e0006 */
[----:B----4-:R-:W-:-:S05]  /*00e0*/  FADD R9, R2, -R5 ;  /* 0x8000000502097221 */ /* 0x010fca0000000000 */
[----:B------:R-:W-:Y:S01]  /*00f0*/  STG.E desc[UR4][R6.64], R9 ;  /* 0x0000000906007986 */ /* 0x000fe2000c101904 */
[----:B------:R-:W-:Y:S05]  /*0100*/  EXIT ;  /* 0x000000000000794d */ /* 0x000fea0003800000 */
.L_x_18:
        /* <DEDUP_REMOVED lines=15> */
.L_x_93:


//--------------------- .text._Z14softmax_kernelPKfPfi --------------------------
	.section	.text._Z14softmax_kernelPKfPfi,"ax",@progbits
	.align	128
        .global         _Z14softmax_kernelPKfPfi
        .type           _Z14softmax_kernelPKfPfi,@function
        .size           _Z14softmax_kernelPKfPfi,(.L_x_85 - _Z14softmax_kernelPKfPfi)
        .other          _Z14softmax_kernelPKfPfi,@"STO_CUDA_ENTRY STV_DEFAULT"
_Z14softmax_kernelPKfPfi:
.text._Z14softmax_kernelPKfPfi:
[----:B------:R-:W-:Y:S01]  /*0000*/  LDC R1, c[0x0][0x37c] ;  /* 0x0000df00ff017b82 */ /* 0x000fe20000000800 */
[----:B------:R-:W0:Y:S01]  /*0010*/  S2R R2, SR_TID.X ;  /* 0x0000000000027919 */ /* 0x000e220000002100 */
[----:B------:R-:W1:Y:S01]  /*0020*/  LDCU.64 UR10, c[0x0][0x358] ;  /* 0x00006b00ff0a77ac */ /* 0x000e620008000a00 */
[----:B------:R-:W-:Y:S01]  /*0030*/  BSSY.RECONVERGENT B0, `(.L_x_19) ;  /* 0x0000092000007945 */ /* 0x000fe20003800200 */
[----:B0-----:R-:W-:-:S13]  /*0040*/  ISETP.NE.AND P0, PT, R2, RZ, PT ;  /* 0x000000ff0200720c */ /* 0x001fda0003f05270 */
[----:B-1----:R-:W-:Y:S05]  /*0050*/  @P0 BRA `(.L_x_20) ;  /* 0x00000008003c0947 */ /* 0x002fea0003800000 */
[----:B------:R-:W0:Y:S01]  /*0060*/  LDC.64 R4, c[0x0][0x380] ;  /* 0x0000e000ff047b82 */ /* 0x000e220000000a00 */
[----:B------:R-:W1:Y:S01]  /*0070*/  LDCU UR5, c[0x0][0x390] ;  /* 0x00007200ff0577ac */ /* 0x000e620008000800 */
[----:B0-----:R0:W5:Y:S01]  /*0080*/  LDG.E R0, desc[UR10][R4.64] ;  /* 0x0000000a04007981 */ /* 0x001162000c1e1900 */
[----:B-1----:R-:W-:-:S09]  /*0090*/  UISETP.GE.AND UP0, UPT, UR5, 0x2, UPT ;  /* 0x000000020500788c */ /* 0x002fd2000bf06270 */
[----:B0-----:R-:W-:Y:S05]  /*00a0*/  BRA.U !UP0, `(.L_x_21) ;  /* 0x0000000908187547 */ /* 0x001fea000b800000 */
[----:B------:R-:W-:Y:S01]  /*00b0*/  UIADD3 UR4, UPT, UPT, UR5, -0x1, URZ ;  /* 0xffffffff05047890 */ /* 0x000fe2000fffe0ff */
[----:B------:R-:W-:Y:S01]  /*00c0*/  IMAD.MOV.U32 R3, RZ, RZ, 0x1 ;  /* 0x00000001ff037424 */ /* 0x000fe200078e00ff */
[----:B------:R-:W-:Y:S02]  /*00d0*/  UIADD3 UR5, UPT, UPT, UR5, -0x2, URZ ;  /* 0xfffffffe05057890 */ /* 0x000fe4000fffe0ff */
[----:B------:R-:W-:Y:S02]  /*00e0*/  ULOP3.LUT UR8, UR4, 0xf, URZ, 0xc0, !UPT ;  /* 0x0000000f04087892 */ /* 0x000fe4000f8ec0ff */
[----:B------:R-:W-:-:S09]  /*00f0*/  UISETP.GE.U32.AND UP0, UPT, UR5, 0xf, UPT ;  /* 0x0000000f0500788c */ /* 0x000fd2000bf06070 */
[----:B------:R-:W-:Y:S05]  /*0100*/  BRA.U !UP0, `(.L_x_22) ;  /* 0x0000000108fc7547 */ /* 0x000fea000b800000 */
[----:B------:R-:W0:Y:S01]  /*0110*/  LDCU.64 UR6, c[0x0][0x380] ;  /* 0x00007000ff0677ac */ /* 0x000e220008000a00 */
[----:B------:R-:W-:Y:S01]  /*0120*/  IMAD.MOV.U32 R3, RZ, RZ, RZ ;  /* 0x000000ffff037224 */ /* 0x000fe200078e00ff */
[----:B------:R-:W-:-:S04]  /*0130*/  ULOP3.LUT UR5, UR4, 0xfffffff0, URZ, 0xc0, !UPT ;  /* 0xfffffff004057892 */ /* 0x000fc8000f8ec0ff */
[----:B------:R-:W-:Y:S02]  /*0140*/  UIADD3 UR5, UPT, UPT, -UR5, URZ, URZ ;  /* 0x000000ff05057290 */ /* 0x000fe4000fffe1ff */
[----:B0-----:R-:W-:-:S04]  /*0150*/  UIADD3 UR6, UP0, UPT, UR6, 0x20, URZ ;  /* 0x0000002006067890 */ /* 0x001fc8000ff1e0ff */
[----:B------:R-:W-:Y:S02]  /*0160*/  UIADD3.X UR7, UPT, UPT, URZ, UR7, URZ, UP0, !UPT ;  /* 0x00000007ff077290 */ /* 0x000fe400087fe4ff */
[----:B------:R-:W-:-:S04]  /*0170*/  IMAD.U32 R4, RZ, RZ, UR6 ;  /* 0x00000006ff047e24 */ /* 0x000fc8000f8e00ff */
[----:B------:R-:W-:-:S07]  /*0180*/  IMAD.U32 R5, RZ, RZ, UR7 ;  /* 0x00000007ff057e24 */ /* 0x000fce000f8e00ff */
.L_x_23:
[----:B------:R-:W2:Y:S04]  /*0190*/  LDG.E R13, desc[UR10][R4.64+-0x1c] ;  /* 0xffffe40a040d7981 */ /* 0x000ea8000c1e1900 */
[----:B------:R-:W3:Y:S04]  /*01a0*/  LDG.E R15, desc[UR10][R4.64+-0x18] ;  /* 0xffffe80a040f7981 */ /* 0x000ee8000c1e1900 */
[----:B------:R-:W4:Y:S04]  /*01b0*/  LDG.E R17, desc[UR10][R4.64+-0x14] ;  /* 0xffffec0a04117981 */ /* 0x000f28000c1e1900 */
        /* <DEDUP_REMOVED lines=12> */
[----:B------:R0:W4:Y:S01]  /*0280*/  LDG.E R6, desc[UR10][R4.64+0x20] ;  /* 0x0000200a04067981 */ /* 0x000122000c1e1900 */
[----:B------:R-:W-:Y:S01]  /*0290*/  UIADD3 UR5, UPT, UPT, UR5, 0x10, URZ ;  /* 0x0000001005057890 */ /* 0x000fe2000fffe0ff */
[----:B------:R-:W-:-:S03]  /*02a0*/  VIADD R3, R3, 0x10 ;  /* 0x0000001003037836 */ /* 0x000fc60000000000 */
[----:B------:R-:W-:Y:S01]  /*02b0*/  UISETP.NE.AND UP0, UPT, UR5, URZ, UPT ;  /* 0x000000ff0500728c */ /* 0x000fe2000bf05270 */
[----:B0-----:R-:W-:-:S05]  /*02c0*/  IADD3 R4, P1, PT, R4, 0x40, RZ ;  /* 0x0000004004047810 */ /* 0x001fca0007f3e0ff */
[----:B------:R-:W-:Y:S01]  /*02d0*/  IMAD.X R5, RZ, RZ, R5, P1 ;  /* 0x000000ffff057224 */ /* 0x000fe200008e0605 */
[----:B--2--5:R-:W-:-:S04]  /*02e0*/  FSETP.GT.AND P0, PT, R13, R0, PT ;  /* 0x000000000d00720b */ /* 0x024fc80003f04000 */
[----:B------:R-:W-:-:S04]  /*02f0*/  FSEL R0, R13, R0, P0 ;  /* 0x000000000d007208 */ /* 0x000fc80000000000 */
[----:B---3--:R-:W-:-:S04]  /*0300*/  FSETP.GT.AND P0, PT, R15, R0, PT ;  /* 0x000000000f00720b */ /* 0x008fc80003f04000 */
[----:B------:R-:W-:-:S04]  /*0310*/  FSEL R0, R15, R0, P0 ;  /* 0x000000000f007208 */ /* 0x000fc80000000000 */
[----:B----4-:R-:W-:-:S04]  /*0320*/  FSETP.GT.AND P0, PT, R17, R0, PT ;  /* 0x000000001100720b */ /* 0x010fc80003f04000 */
[----:B------:R-:W-:-:S04]  /*0330*/  FSEL R0, R17, R0, P0 ;  /* 0x0000000011007208 */ /* 0x000fc80000000000 */
[----:B------:R-:W-:-:S04]  /*0340*/  FSETP.GT.AND P0, PT, R19, R0, PT ;  /* 0x000000001300720b */ /* 0x000fc80003f04000 */
        /* <DEDUP_REMOVED lines=24> */
[----:B------:R-:W-:Y:S01]  /*04d0*/  FSEL R0, R6, R7, P0 ;  /* 0x0000000706007208 */ /* 0x000fe20000000000 */
[----:B------:R-:W-:Y:S08]  /*04e0*/  BRA.U UP0, `(.L_x_23) ;  /* 0xfffffffd00287547 */ /* 0x000ff0000b83ffff */
[----:B------:R-:W-:-:S07]  /*04f0*/  VIADD R3, R3, 0x1 ;  /* 0x0000000103037836 */ /* 0x000fce0000000000 */
.L_x_22:
[----:B------:R-:W-:-:S09]  /*0500*/  UISETP.NE.AND UP0, UPT, UR8, URZ, UPT ;  /* 0x000000ff0800728c */ /* 0x000fd2000bf05270 */
[----:B------:R-:W-:Y:S05]  /*0510*/  BRA.U !UP0, `(.L_x_21) ;  /* 0x0000000108fc7547 */ /* 0x000fea000b800000 */
[----:B------:R-:W-:Y:S02]  /*0520*/  UISETP.GE.U32.AND UP0, UPT, UR8, 0x8, UPT ;  /* 0x000000080800788c */ /* 0x000fe4000bf06070 */
[----:B------:R-:W-:-:S04]  /*0530*/  ULOP3.LUT UR5, UR4, 0x7, URZ, 0xc0, !UPT ;  /* 0x0000000704057892 */ /* 0x000fc8000f8ec0ff */
[----:B------:R-:W-:-:S03]  /*0540*/  UISETP.NE.AND UP1, UPT, UR5, URZ, UPT ;  /* 0x000000ff0500728c */ /* 0x000fc6000bf25270 */
[----:B------:R-:W-:Y:S08]  /*0550*/  BRA.U !UP0, `(.L_x_24) ;  /* 0x00000001086c7547 */ /* 0x000ff0000b800000 */
[----:B------:R-:W0:Y:S02]  /*0560*/  LDC.64 R4, c[0x0][0x380] ;  /* 0x0000e000ff047b82 */ /* 0x000e240000000a00 */
[----:B0-----:R-:W-:-:S05]  /*0570*/  IMAD.WIDE.U32 R4, R3, 0x4, R4 ;  /* 0x0000000403047825 */ /* 0x001fca00078e0004 */
[----:B------:R-:W2:Y:S04]  /*0580*/  LDG.E R7, desc[UR10][R4.64] ;  /* 0x0000000a04077981 */ /* 0x000ea8000c1e1900 */
[----:B------:R-:W3:Y:S04]  /*0590*/  LDG.E R9, desc[UR10][R4.64+0x4] ;  /* 0x0000040a04097981 */ /* 0x000ee8000c1e1900 */
[----:B------:R-:W4:Y:S04]  /*05a0*/  LDG.E R11, desc[UR10][R4.64+0x8] ;  /* 0x0000080a040b7981 */ /* 0x000f28000c1e1900 */
[----:B------:R-:W4:Y:S04]  /*05b0*/  LDG.E R13, desc[UR10][R4.64+0xc] ;  /* 0x00000c0a040d7981 */ /* 0x000f28000c1e1900 */
[----:B------:R-:W4:Y:S04]  /*05c0*/  LDG.E R15, desc[UR10][R4.64+0x10] ;  /* 0x0000100a040f7981 */ /* 0x000f28000c1e1900 */
[----:B------:R-:W4:Y:S04]  /*05d0*/  LDG.E R17, desc[UR10][R4.64+0x14] ;  /* 0x0000140a04117981 */ /* 0x000f28000c1e1900 */
[----:B------:R-:W4:Y:S04]  /*05e0*/  LDG.E R19, desc[UR10][R4.64+0x18] ;  /* 0x0000180a04137981 */ /* 0x000f28000c1e1900 */
[----:B------:R-:W4:Y:S01]  /*05f0*/  LDG.E R21, desc[UR10][R4.64+0x1c] ;  /* 0x00001c0a04157981 */ /* 0x000f22000c1e1900 */
[----:B------:R-:W-:Y:S01]  /*0600*/  VIADD R3, R3, 0x8 ;  /* 0x0000000803037836 */ /* 0x000fe20000000000 */
        /* <DEDUP_REMOVED lines=15> */
[----:B------:R-:W-:-:S09]  /*0700*/  FSEL R0, R21, R0, P0 ;  /* 0x0000000015007208 */ /* 0x000fd20000000000 */
.L_x_24:
        /* <DEDUP_REMOVED lines=19> */
[----:B------:R-:W-:-:S09]  /*0840*/  FSEL R0, R13, R0, P0 ;  /* 0x000000000d007208 */ /* 0x000fd20000000000 */
.L_x_25:
[----:B------:R-:W-:Y:S05]  /*0850*/  BRA.U !UP1, `(.L_x_21) ;  /* 0x00000001092c7547 */ /* 0x000fea000b800000 */
[----:B------:R-:W0:Y:S01]  /*0860*/  LDC.64 R4, c[0x0][0x380] ;  /* 0x0000e000ff047b82 */ /* 0x000e220000000a00 */
[----:B------:R-:W-:Y:S01]  /*0870*/  UIADD3 UR4, UPT, UPT, -UR4, URZ, URZ ;  /* 0x000000ff04047290 */ /* 0x000fe2000fffe1ff */
[----:B0-----:R-:W-:-:S11]  /*0880*/  IMAD.WIDE.U32 R4, R3, 0x4, R4 ;  /* 0x0000000403047825 */ /* 0x001fd600078e0004 */
.L_x_26:
[----:B------:R0:W2:Y:S01]  /*0890*/  LDG.E R3, desc[UR10][R4.64] ;  /* 0x0000000a04037981 */ /* 0x0000a2000c1e1900 */
[----:B------:R-:W-:-:S04]  /*08a0*/  UIADD3 UR4, UPT, UPT, UR4, 0x1, URZ ;  /* 0x0000000104047890 */ /* 0x000fc8000fffe0ff */
[----:B------:R-:W-:Y:S01]  /*08b0*/  UISETP.NE.AND UP0, UPT, UR4, URZ, UPT ;  /* 0x000000ff0400728c */ /* 0x000fe2000bf05270 */
[----:B0-----:R-:W-:-:S05]  /*08c0*/  IADD3 R4, P1, PT, R4, 0x4, RZ ;  /* 0x0000000404047810 */ /* 0x001fca0007f3e0ff */
[----:B------:R-:W-:Y:S01]  /*08d0*/  IMAD.X R5, RZ, RZ, R5, P1 ;  /* 0x000000ffff057224 */ /* 0x000fe200008e0605 */
[----:B--2--5:R-:W-:-:S04]  /*08e0*/  FSETP.GT.AND P0, PT, R3, R0, PT ;  /* 0x000000000300720b */ /* 0x024fc80003f04000 */
[----:B------:R-:W-:Y:S01]  /*08f0*/  FSEL R0, R3, R0, P0 ;  /* 0x0000000003007208 */ /* 0x000fe20000000000 */
[----:B------:R-:W-:Y:S08]  /*0900*/  BRA.U UP0, `(.L_x_26) ;  /* 0xfffffffd00e07547 */ /* 0x000ff0000b83ffff */
.L_x_21:
[----:B------:R-:W0:Y:S01]  /*0910*/  S2UR UR5, SR_CgaCtaId ;  /* 0x00000000000579c3 */ /* 0x000e220000008800 */
[----:B------:R-:W-:Y:S02]  /*0920*/  UMOV UR4, 0x400 ;  /* 0x0000040000047882 */ /* 0x000fe40000000000 */
[----:B0-----:R-:W-:-:S09]  /*0930*/  ULEA UR4, UR5, UR4, 0x18 ;  /* 0x0000000405047291 */ /* 0x001fd2000f8ec0ff */
[----:B-----5:R0:W-:Y:S03]  /*0940*/  STS [UR4], R0 ;  /* 0x00000000ff007988 */ /* 0x0201e60008000804 */
.L_x_20:
[----:B------:R-:W-:Y:S05]  /*0950*/  BSYNC.RECONVERGENT B0 ;  /* 0x0000000000007941 */ /* 0x000fea0003800200 */
.L_x_19:
[----:B------:R-:W1:Y:S01]  /*0960*/  S2R R17, SR_CgaCtaId ;  /* 0x0000000000117919 */ /* 0x000e620000008800 */
[----:B------:R-:W2:Y:S01]  /*0970*/  LDCU UR6, c[0x0][0x390] ;  /* 0x00007200ff0677ac */ /* 0x000ea20008000800 */
[----:B------:R-:W-:Y:S01]  /*0980*/  MOV R14, 0x400 ;  /* 0x00000400000e7802 */ /* 0x000fe20000000f00 */
[----:B------:R-:W-:Y:S01]  /*0990*/  BSSY.RECONVERGENT B0, `(.L_x_27) ;  /* 0x0000021000007945 */ /* 0x000fe20003800200 */
[----:B------:R-:W-:Y:S01]  /*09a0*/  BAR.SYNC.DEFER_BLOCKING 0x0 ;  /* 0x0000000000007b1d */ /* 0x000fe20000010000 */
[----:B------:R-:W-:Y:S01]  /*09b0*/  ISETP.GT.U32.AND P1, PT, R2, 0x1f, PT ;  /* 0x0000001f0200780c */ /* 0x000fe20003f24070 */
[----:B------:R-:W-:Y:S02]  /*09c0*/  IMAD.MOV.U32 R3, RZ, RZ, RZ ;  /* 0x000000ffff037224 */ /* 0x000fe400078e00ff */
[----:B0-----:R-:W-:Y:S01]  /*09d0*/  VIADD R0, R14, 0x8 ;  /* 0x000000080e007836 */ /* 0x001fe20000000000 */
[----:B--2---:R-:W-:-:S04]  /*09e0*/  ISETP.GE.AND P0, PT, R2, UR6, PT ;  /* 0x0000000602007c0c */ /* 0x004fc8000bf06270 */
[----:B-1----:R-:W-:-:S05]  /*09f0*/  LEA R13, R17, R0, 0x18 ;  /* 0x00000000110d7211 */ /* 0x002fca00078ec0ff */
[----:B------:R-:W-:-:S04]  /*0a00*/  @!P1 IMAD R16, R2, 0x4, R13 ;  /* 0x0000000402109824 */ /* 0x000fc800078e020d */
[----:B------:R-:W-:Y:S05]  /*0a10*/  @P0 BRA `(.L_x_28) ;  /* 0x0000000000600947 */ /* 0x000fea0003800000 */
[----:B------:R-:W0:Y:S01]  /*0a20*/  S2UR UR5, SR_CgaCtaId ;  /* 0x00000000000579c3 */ /* 0x000e220000008800 */
[----:B------:R-:W-:Y:S01]  /*0a30*/  UMOV UR4, 0x400 ;  /* 0x0000040000047882 */ /* 0x000fe20000000000 */
[----:B------:R-:W-:Y:S02]  /*0a40*/  IMAD.MOV.U32 R3, RZ, RZ, RZ ;  /* 0x000000ffff037224 */ /* 0x000fe400078e00ff */
[----:B------:R-:W-:-:S04]  /*0a50*/  IMAD.MOV.U32 R9, RZ, RZ, R2 ;  /* 0x000000ffff097224 */ /* 0x000fc800078e0002 */
[----:B------:R-:W1:Y:S08]  /*0a60*/  LDC R12, c[0x0][0x360] ;  /* 0x0000d800ff0c7b82 */ /* 0x000e700000000800 */
[----:B------:R-:W2:Y:S01]  /*0a70*/  LDC.64 R4, c[0x0][0x380] ;  /* 0x0000e000ff047b82 */ /* 0x000ea20000000a00 */
[----:B0-----:R-:W-:-:S09]  /*0a80*/  ULEA UR4, UR5, UR4, 0x18 ;  /* 0x0000000405047291 */ /* 0x001fd2000f8ec0ff */
[----:B------:R-:W0:Y:S03]  /*0a90*/  LDS R0, [UR4] ;  /* 0x00000004ff007984 */ /* 0x000e260008000800 */
.L_x_29:
[----:B--2---:R-:W-:-:S06]  /*0aa0*/  IMAD.WIDE R6, R9, 0x4, R4 ;  /* 0x0000000409067825 */ /* 0x004fcc00078e0204 */
[----:B------:R-:W0:Y:S01]  /*0ab0*/  LDG.E R7, desc[UR10][R6.64] ;  /* 0x0000000a06077981 */ /* 0x000e22000c1e1900 */
[----:B------:R-:W-:Y:S02]  /*0ac0*/  IMAD.MOV.U32 R11, RZ, RZ, 0x3bbb989d ;  /* 0x3bbb989dff0b7424 */ /* 0x000fe400078e00ff */
[----:B------:R-:W-:Y:S02]  /*0ad0*/  IMAD.MOV.U32 R15, RZ, RZ, 0x437c0000 ;  /* 0x437c0000ff0f7424 */ /* 0x000fe400078e00ff */
[----:B-1----:R-:W-:-:S05]  /*0ae0*/  IMAD.IADD R9, R12, 0x1, R9 ;  /* 0x000000010c097824 */ /* 0x002fca00078e0209 */
[----:B------:R-:W-:Y:S01]  /*0af0*/  ISETP.GE.AND P0, PT, R9, UR6, PT ;  /* 0x0000000609007c0c */ /* 0x000fe2000bf06270 */
[----:B0-----:R-:W-:-:S04]  /*0b00*/  FADD R8, -R0, R7 ;  /* 0x0000000700087221 */ /* 0x001fc80000000100 */
[----:B------:R-:W-:-:S04]  /*0b10*/  FFMA.SAT R10, R8, R11, 0.5 ;  /* 0x3f000000080a7423 */ /* 0x000fc8000000200b */
[----:B------:R-:W-:-:S04]  /*0b20*/  FFMA.RM R10, R10, R15, 12582913 ;  /* 0x4b4000010a0a7423 */ /* 0x000fc8000000400f */
[C---:B------:R-:W-:Y:S01]  /*0b30*/  FADD R11, R10.reuse, -12583039 ;  /* 0xcb40007f0a0b7421 */ /* 0x040fe20000000000 */
[----:B------:R-:W-:-:S03]  /*0b40*/  IMAD.SHL.U32 R10, R10, 0x800000, RZ ;  /* 0x008000000a0a7824 */ /* 0x000fc600078e00ff */
[----:B------:R-:W-:-:S04]  /*0b50*/  FFMA R11, R8, 1.4426950216293334961, -R11 ;  /* 0x3fb8aa3b080b7823 */ /* 0x000fc8000000080b */
[----:B------:R-:W-:-:S06]  /*0b60*/  FFMA R11, R8, 1.925963033500011079e-08, R11 ;  /* 0x32a57060080b7823 */ /* 0x000fcc000000000b */
[----:B------:R-:W0:Y:S02]  /*0b70*/  MUFU.EX2 R11, R11 ;  /* 0x0000000b000b7308 */ /* 0x000e240000000800 */
[----:B0-----:R-:W-:Y:S01]  /*0b80*/  FFMA R3, R10, R11, R3 ;  /* 0x0000000b0a037223 */ /* 0x001fe20000000003 */
[----:B------:R-:W-:Y:S06]  /*0b90*/  @!P0 BRA `(.L_x_29) ;  /* 0xfffffffc00c08947 */ /* 0x000fec000383ffff */
.L_x_28:
[----:B------:R-:W-:Y:S05]  /*0ba0*/  BSYNC.RECONVERGENT B0 ;  /* 0x0000000000007941 */ /* 0x000fea0003800200 */
.L_x_27:
[----:B------:R0:W-:Y:S01]  /*0bb0*/  @!P1 STS [R16], RZ ;  /* 0x000000ff10009388 */ /* 0x0001e20000000800 */
[----:B------:R-:W-:Y:S01]  /*0bc0*/  BSSY.RECONVERGENT B0, `(.L_x_30) ;  /* 0x0000007000007945 */ /* 0x000fe20003800200 */
[----:B------:R-:W-:Y:S01]  /*0bd0*/  BAR.SYNC.DEFER_BLOCKING 0x0 ;  /* 0x0000000000007b1d */ /* 0x000fe20000010000 */
[----:B------:R-:W-:-:S13]  /*0be0*/  ISETP.NE.AND P1, PT, R2, RZ, PT ;  /* 0x000000ff0200720c */ /* 0x000fda0003f25270 */
.L_x_31:
[----:B------:R-:W1:Y:S02]  /*0bf0*/  LDS R4, [R13] ;  /* 0x000000000d047984 */ /* 0x000e640000000800 */
[----:B-1----:R-:W-:-:S05]  /*0c00*/  FADD R5, R3, R4 ;  /* 0x0000000403057221 */ /* 0x002fca0000000000 */
[----:B------:R-:W1:Y:S02]  /*0c10*/  ATOMS.CAST.SPIN P0, [R13], R4, R5 ;  /* 0x000000040d00758d */ /* 0x000e640001800005 */
[----:B-1----:R-:W-:Y:S05]  /*0c20*/  @!P0 BRA `(.L_x_31) ;  /* 0xfffffffc00f08947 */ /* 0x002fea000383ffff */
[----:B------:R-:W-:Y:S05]  /*0c30*/  BSYNC.RECONVERGENT B0 ;  /* 0x0000000000007941 */ /* 0x000fea0003800200 */
.L_x_30:
[----:B------:R-:W-:Y:S01]  /*0c40*/  BAR.SYNC.DEFER_BLOCKING 0x0 ;  /* 0x0000000000007b1d */ /* 0x000fe20000010000 */
[----:B------:R-:W-:Y:S02]  /*0c50*/  @!P1 LEA R3, R17, R14, 0x18 ;  /* 0x0000000e11039211 */ /* 0x000fe400078ec0ff */
[----:B------:R-:W-:-:S03]  /*0c60*/  ISETP.GE.AND P0, PT, R2, UR6, PT ;  /* 0x0000000602007c0c */ /* 0x000fc6000bf06270 */
[----:B------:R-:W1:Y:S04]  /*0c70*/  @!P1 LDS R0, [R3+0x8] ;  /* 0x0000080003009984 */ /* 0x000e680000000800 */
[----:B-1----:R1:W-:Y:S01]  /*0c80*/  @!P1 STS [R3+0x4], R0 ;  /* 0x0000040003009388 */ /* 0x0023e20000000800 */
[----:B------:R-:W-:Y:S06]  /*0c90*/  BAR.SYNC.DEFER_BLOCKING 0x0 ;  /* 0x0000000000007b1d */ /* 0x000fec0000010000 */
[----:B------:R-:W-:Y:S05]  /*0ca0*/  @P0 EXIT ;  /* 0x000000000000094d */ /* 0x000fea0003800000 */
[----:B------:R-:W-:Y:S01]  /*0cb0*/  LEA R4, R17, R14, 0x18 ;  /* 0x0000000e11047211 */ /* 0x000fe200078ec0ff */
[----:B------:R-:W2:Y:S01]  /*0cc0*/  LDC.64 R6, c[0x0][0x380] ;  /* 0x0000e000ff067b82 */ /* 0x000ea20000000a00 */
[----:B------:R-:W3:Y:S04]  /*0cd0*/  LDCU UR4, c[0x0][0x360] ;  /* 0x00006c00ff0477ac */ /* 0x000ee80008000800 */
[----:B------:R-:W4:Y:S01]  /*0ce0*/  LDS.64 R4, [R4] ;  /* 0x0000000004047984 */ /* 0x000f220000000a00 */
[----:B------:R-:W0:Y:S02]  /*0cf0*/  LDCU UR5, c[0x0][0x390] ;  /* 0x00007200ff0577ac */ /* 0x000e240008000800 */
[----:B------:R-:W0:Y:S02]  /*0d00*/  LDC.64 R8, c[0x0][0x388] ;  /* 0x0000e200ff087b82 */ /* 0x000e240000000a00 */
.L_x_34:
[----:B--2---:R-:W-:-:S06]  /*0d10*/  IMAD.WIDE R10, R2, 0x4, R6 ;  /* 0x00000004020a7825 */ /* 0x004fcc00078e0206 */
[----:B------:R-:W4:Y:S01]  /*0d20*/  LDG.E R11, desc[UR10][R10.64] ;  /* 0x0000000a0a0b7981 */ /* 0x000f22000c1e1900 */
[----:B-1----:R-:W-:Y:S01]  /*0d30*/  IMAD.MOV.U32 R3, RZ, RZ, 0x3bbb989d ;  /* 0x3bbb989dff037424 */ /* 0x002fe200078e00ff */
[----:B------:R-:W-:Y:S01]  /*0d40*/  BSSY.RECONVERGENT B0, `(.L_x_32) ;  /* 0x0000016000007945 */ /* 0x000fe20003800200 */
[----:B------:R-:W-:Y:S02]  /*0d50*/  IMAD.MOV.U32 R12, RZ, RZ, 0x437c0000 ;  /* 0x437c0000ff0c7424 */ /* 0x000fe400078e00ff */
[----:B----4-:R-:W-:-:S04]  /*0d60*/  FADD R0, -R4, R11 ;  /* 0x0000000b04007221 */ /* 0x010fc80000000100 */
[----:B------:R-:W-:-:S04]  /*0d70*/  FFMA.SAT R3, R0, R3, 0.5 ;  /* 0x3f00000000037423 */ /* 0x000fc80000002003 */
[----:B------:R-:W-:Y:S02]  /*0d80*/  FFMA.RM R3, R3, R12, 12582913 ;  /* 0x4b40000103037423 */ /* 0x000fe4000000400c */
[----:B------:R-:W1:Y:S02]  /*0d90*/  MUFU.RCP R12, R5 ;  /* 0x00000005000c7308 */ /* 0x000e640000001000 */
[----:B------:R-:W-:-:S04]  /*0da0*/  FADD R13, R3, -12583039 ;  /* 0xcb40007f030d7421 */ /* 0x000fc80000000000 */
[----:B------:R-:W-:-:S04]  /*0db0*/  FFMA R13, R0, 1.4426950216293334961, -R13 ;  /* 0x3fb8aa3b000d7823 */ /* 0x000fc8000000080d */
[----:B------:R-:W-:Y:S01]  /*0dc0*/  FFMA R13, R0, 1.925963033500011079e-08, R13 ;  /* 0x32a57060000d7823 */ /* 0x000fe2000000000d */
[----:B------:R-:W-:-:S05]  /*0dd0*/  IMAD.SHL.U32 R0, R3, 0x800000, RZ ;  /* 0x0080000003007824 */ /* 0x000fca00078e00ff */
[----:B------:R-:W2:Y:S01]  /*0de0*/  MUFU.EX2 R13, R13 ;  /* 0x0000000d000d7308 */ /* 0x000ea20000000800 */
[----:B-1----:R-:W-:-:S04]  /*0df0*/  FFMA R3, R12, -R5, 1 ;  /* 0x3f8000000c037423 */ /* 0x002fc80000000805 */
[----:B------:R-:W-:Y:S01]  /*0e00*/  FFMA R3, R12, R3, R12 ;  /* 0x000000030c037223 */ /* 0x000fe2000000000c */
[----:B--2---:R-:W-:-:S04]  /*0e10*/  FMUL R0, R0, R13 ;  /* 0x0000000d00007220 */ /* 0x004fc80000400000 */
[----:B------:R-:W1:Y:S01]  /*0e20*/  FCHK P0, R0, R5 ;  /* 0x0000000500007302 */ /* 0x000e620000000000 */
[----:B------:R-:W-:-:S04]  /*0e30*/  FFMA R10, R0, R3, RZ ;  /* 0x00000003000a7223 */ /* 0x000fc800000000ff */
[----:B------:R-:W-:-:S04]  /*0e40*/  FFMA R11, R10, -R5, R0 ;  /* 0x800000050a0b7223 */ /* 0x000fc80000000000 */
[----:B------:R-:W-:Y:S01]  /*0e50*/  FFMA R3, R3, R11, R10 ;  /* 0x0000000b03037223 */ /* 0x000fe2000000000a */
[----:B-1----:R-:W-:Y:S06]  /*0e60*/  @!P0 BRA `(.L_x_33) ;  /* 0x00000000000c8947 */ /* 0x002fec0003800000 */
[----:B------:R-:W-:-:S07]  /*0e70*/  MOV R10, 0xe90 ;  /* 0x00000e90000a7802 */ /* 0x000fce0000000f00 */
[----:B0--3--:R-:W-:Y:S05]  /*0e80*/  CALL.REL.NOINC `($__internal_0_$__cuda_sm3x_div_rn_noftz_f32_slowpath) ;  /* 0x0000000000207944 */ /* 0x009fea0003c00000 */
[----:B------:R-:W-:-:S07]  /*0e90*/  IMAD.MOV.U32 R3, RZ, RZ, R0 ;  /* 0x000000ffff037224 */ /* 0x000fce00078e0000 */
.L_x_33:
[----:B0--3--:R-:W-:Y:S05]  /*0ea0*/  BSYNC.RECONVERGENT B0 ;  /* 0x0000000000007941 */ /* 0x009fea0003800200 */
.L_x_32:
[----:B------:R-:W-:-:S04]  /*0eb0*/  IMAD.WIDE R10, R2, 0x4, R8 ;  /* 0x00000004020a7825 */ /* 0x000fc800078e0208 */
[----:B------:R-:W-:Y:S01]  /*0ec0*/  VIADD R2, R2, UR4 ;  /* 0x0000000402027c36 */ /* 0x000fe20008000000 */
[----:B------:R0:W-:Y:S04]  /*0ed0*/  STG.E desc[UR10][R10.64], R3 ;  /* 0x000000030a007986 */ /* 0x0001e8000c10190a */
[----:B------:R-:W-:-:S13]  /*0ee0*/  ISETP.GE.AND P0, PT, R2, UR5, PT ;  /* 0x0000000502007c0c */ /* 0x000fda000bf06270 */
[----:B0-----:R-:W-:Y:S05]  /*0ef0*/  @!P0 BRA `(.L_x_34) ;  /* 0xfffffffc00848947 */ /* 0x001fea000383ffff */
[----:B------:R-:W-:Y:S05]  /*0f00*/  EXIT ;  /* 0x000000000000794d */ /* 0x000fea0003800000 */
        .weak           $__internal_0_$__cuda_sm3x_div_rn_noftz_f32_slowpath
        .type           $__internal_0_$__cuda_sm3x_div_rn_noftz_f32_slowpath,@function
        .size           $__internal_0_$__cuda_sm3x_div_rn_noftz_f32_slowpath,(.L_x_85 - $__internal_0_$__cuda_sm3x_div_rn_noftz_f32_slowpath)
$__internal_0_$__cuda_sm3x_div_rn_noftz_f32_slowpath:
[--C-:B------:R-:W-:Y:S01]  /*0f10*/  SHF.R.U32.HI R12, RZ, 0x17, R5.reuse ;  /* 0x00000017ff0c7819 */ /* 0x100fe20000011605 */
[----:B------:R-:W-:Y:S01]  /*0f20*/  BSSY.RECONVERGENT B1, `(.L_x_35) ;  /* 0x0000065000017945 */ /* 0x000fe20003800200 */
[--C-:B------:R-:W-:Y:S01]  /*0f30*/  SHF.R.U32.HI R3, RZ, 0x17, R0.reuse ;  /* 0x00000017ff037819 */ /* 0x100fe20000011600 */
[----:B------:R-:W-:Y:S01]  /*0f40*/  IMAD.MOV.U32 R13, RZ, RZ, R0 ;  /* 0x000000ffff0d7224 */ /* 0x000fe200078e0000 */
[----:B------:R-:W-:Y:S01]  /*0f50*/  LOP3.LUT R12, R12, 0xff, RZ, 0xc0, !PT ;  /* 0x000000ff0c0c7812 */ /* 0x000fe200078ec0ff */
[----:B------:R-:W-:Y:S01]  /*0f60*/  IMAD.MOV.U32 R14, RZ, RZ, R5 ;  /* 0x000000ffff0e7224 */ /* 0x000fe200078e0005 */
[----:B------:R-:W-:-:S03]  /*0f70*/  LOP3.LUT R16, R3, 0xff, RZ, 0xc0, !PT ;  /* 0x000000ff03107812 */ /* 0x000fc600078ec0ff */
[----:B------:R-:W-:Y:S02]  /*0f80*/  VIADD R15, R12, 0xffffffff ;  /* 0xffffffff0c0f7836 */ /* 0x000fe40000000000 */
[----:B------:R-:W-:-:S03]  /*0f90*/  VIADD R17, R16, 0xffffffff ;  /* 0xffffffff10117836 */ /* 0x000fc60000000000 */
[----:B------:R-:W-:-:S04]  /*0fa0*/  ISETP.GT.U32.AND P0, PT, R15, 0xfd, PT ;  /* 0x000000fd0f00780c */ /* 0x000fc80003f04070 */
[----:B------:R-:W-:-:S13]  /*0fb0*/  ISETP.GT.U32.OR P0, PT, R17, 0xfd, P0 ;  /* 0x000000fd1100780c */ /* 0x000fda0000704470 */
[----:B------:R-:W-:Y:S01]  /*0fc0*/  @!P0 IMAD.MOV.U32 R11, RZ, RZ, RZ ;  /* 0x000000ffff0b8224 */ /* 0x000fe200078e00ff */
[----:B------:R-:W-:Y:S06]  /*0fd0*/  @!P0 BRA `(.L_x_36) ;  /* 0x0000000000608947 */ /* 0x000fec0003800000 */
[----:B------:R-:W-:Y:S01]  /*0fe0*/  FSETP.GTU.FTZ.AND P1, PT, |R5|, +INF , PT ;  /* 0x7f8000000500780b */ /* 0x000fe20003f3c200 */
[----:B------:R-:W-:Y:S01]  /*0ff0*/  IMAD.MOV.U32 R3, RZ, RZ, R5 ;  /* 0x000000ffff037224 */ /* 0x000fe200078e0005 */
[----:B------:R-:W-:-:S04]  /*1000*/  FSETP.GTU.FTZ.AND P0, PT, |R0|, +INF , PT ;  /* 0x7f8000000000780b */ /* 0x000fc80003f1c200 */
[----:B------:R-:W-:-:S13]  /*1010*/  PLOP3.LUT P0, PT, P0, P1, PT, 0xf8, 0x8f ;  /* 0x00000000008f781c */ /* 0x000fda0000703f70 */
[----:B------:R-:W-:Y:S05]  /*1020*/  @P0 BRA `(.L_x_37) ;  /* 0x00000004004c0947 */ /* 0x000fea0003800000 */
[----:B------:R-:W-:-:S13]  /*1030*/  LOP3.LUT P0, RZ, R14, 0x7fffffff, R13, 0xc8, !PT ;  /* 0x7fffffff0eff7812 */ /* 0x000fda000780c80d */
[----:B------:R-:W-:Y:S05]  /*1040*/  @!P0 BRA `(.L_x_38) ;  /* 0x00000004003c8947 */ /* 0x000fea0003800000 */
[C---:B------:R-:W-:Y:S02]  /*1050*/  FSETP.NEU.FTZ.AND P2, PT, |R0|.reuse, +INF , PT ;  /* 0x7f8000000000780b */ /* 0x040fe40003f5d200 */
[----:B------:R-:W-:Y:S02]  /*1060*/  FSETP.NEU.FTZ.AND P1, PT, |R3|, +INF , PT ;  /* 0x7f8000000300780b */ /* 0x000fe40003f3d200 */
[----:B------:R-:W-:-:S11]  /*1070*/  FSETP.NEU.FTZ.AND P0, PT, |R0|, +INF , PT ;  /* 0x7f8000000000780b */ /* 0x000fd60003f1d200 */
[----:B------:R-:W-:Y:S05]  /*1080*/  @!P1 BRA !P2, `(.L_x_38) ;  /* 0x00000004002c9947 */ /* 0x000fea0005000000 */
[----:B------:R-:W-:-:S04]  /*1090*/  LOP3.LUT P2, RZ, R13, 0x7fffffff, RZ, 0xc0, !PT ;  /* 0x7fffffff0dff7812 */ /* 0x000fc8000784c0ff */
[----:B------:R-:W-:-:S13]  /*10a0*/  PLOP3.LUT P1, PT, P1, P2, PT, 0x2f, 0xf2 ;  /* 0x0000000000f2781c */ /* 0x000fda0000f24577 */
[----:B------:R-:W-:Y:S05]  /*10b0*/  @P1 BRA `(.L_x_39) ;  /* 0x0000000400181947 */ /* 0x000fea0003800000 */
[----:B------:R-:W-:-:S04]  /*10c0*/  LOP3.LUT P1, RZ, R14, 0x7fffffff, RZ, 0xc0, !PT ;  /* 0x7fffffff0eff7812 */ /* 0x000fc8000782c0ff */
[----:B------:R-:W-:-:S13]  /*10d0*/  PLOP3.LUT P0, PT, P0, P1, PT, 0x2f, 0xf2 ;  /* 0x0000000000f2781c */ /* 0x000fda0000702577 */
[----:B------:R-:W-:Y:S05]  /*10e0*/  @P0 BRA `(.L_x_40) ;  /* 0x0000000400000947 */ /* 0x000fea0003800000 */
[----:B------:R-:W-:Y:S02]  /*10f0*/  ISETP.GE.AND P0, PT, R17, RZ, PT ;  /* 0x000000ff1100720c */ /* 0x000fe40003f06270 */
[----:B------:R-:W-:-:S11]  /*1100*/  ISETP.GE.AND P1, PT, R15, RZ, PT ;  /* 0x000000ff0f00720c */ /* 0x000fd60003f26270 */
[----:B------:R-:W-:Y:S02]  /*1110*/  @P0 IMAD.MOV.U32 R11, RZ, RZ, RZ ;  /* 0x000000ffff0b0224 */ /* 0x000fe400078e00ff */
[----:B------:R-:W-:Y:S01]  /*1120*/  @!P0 FFMA R13, R0, 1.84467440737095516160e+19, RZ ;  /* 0x5f800000000d8823 */ /* 0x000fe200000000ff */
[----:B------:R-:W-:Y:S02]  /*1130*/  @!P0 IMAD.MOV.U32 R11, RZ, RZ, -0x40 ;  /* 0xffffffc0ff0b8424 */ /* 0x000fe400078e00ff */
[----:B------:R-:W-:Y:S02]  /*1140*/  @!P1 FFMA R14, R3, 1.84467440737095516160e+19, RZ ;  /* 0x5f800000030e9823 */ /* 0x000fe400000000ff */
[----:B------:R-:W-:-:S07]  /*1150*/  @!P1 VIADD R11, R11, 0x40 ;  /* 0x000000400b0b9836 */ /* 0x000fce0000000000 */
.L_x_36:
[----:B------:R-:W-:Y:S01]  /*1160*/  LEA R3, R12, 0xc0800000, 0x17 ;  /* 0xc08000000c037811 */ /* 0x000fe200078eb8ff */
[----:B------:R-:W-:Y:S04]  /*1170*/  BSSY.RECONVERGENT B2, `(.L_x_41) ;  /* 0x0000036000027945 */ /* 0x000fe80003800200 */
[----:B------:R-:W-:Y:S02]  /*1180*/  IMAD.IADD R14, R14, 0x1, -R3 ;  /* 0x000000010e0e7824 */ /* 0x000fe400078e0a03 */
[----:B------:R-:W-:Y:S02]  /*1190*/  VIADD R3, R16, 0xffffff81 ;  /* 0xffffff8110037836 */ /* 0x000fe40000000000 */
[----:B------:R-:W0:Y:S01]  /*11a0*/  MUFU.RCP R15, R14 ;  /* 0x0000000e000f7308 */ /* 0x000e220000001000 */
[----:B------:R-:W-:Y:S01]  /*11b0*/  FADD.FTZ R17, -R14, -RZ ;  /* 0x800000ff0e117221 */ /* 0x000fe20000010100 */
[C---:B------:R-:W-:Y:S01]  /*11c0*/  IMAD R0, R3.reuse, -0x800000, R13 ;  /* 0xff80000003007824 */ /* 0x040fe200078e020d */
[----:B------:R-:W-:-:S05]  /*11d0*/  IADD3 R12, PT, PT, R3, 0x7f, -R12 ;  /* 0x0000007f030c7810 */ /* 0x000fca0007ffe80c */
[----:B------:R-:W-:Y:S02]  /*11e0*/  IMAD.IADD R12, R12, 0x1, R11 ;  /* 0x000000010c0c7824 */ /* 0x000fe400078e020b */
[----:B0-----:R-:W-:-:S04]  /*11f0*/  FFMA R16, R15, R17, 1 ;  /* 0x3f8000000f107423 */ /* 0x001fc80000000011 */
[----:B------:R-:W-:-:S04]  /*1200*/  FFMA R18, R15, R16, R15 ;  /* 0x000000100f127223 */ /* 0x000fc8000000000f */
[----:B------:R-:W-:-:S04]  /*1210*/  FFMA R13, R0, R18, RZ ;  /* 0x00000012000d7223 */ /* 0x000fc800000000ff */
[----:B------:R-:W-:-:S04]  /*1220*/  FFMA R16, R17, R13, R0 ;  /* 0x0000000d11107223 */ /* 0x000fc80000000000 */
[----:B------:R-:W-:-:S04]  /*1230*/  FFMA R13, R18, R16, R13 ;  /* 0x00000010120d7223 */ /* 0x000fc8000000000d */
[----:B------:R-:W-:-:S04]  /*1240*/  FFMA R16, R17, R13, R0 ;  /* 0x0000000d11107223 */ /* 0x000fc80000000000 */
[----:B------:R-:W-:-:S05]  /*1250*/  FFMA R0, R18, R16, R13 ;  /* 0x0000001012007223 */ /* 0x000fca000000000d */
[----:B------:R-:W-:-:S04]  /*1260*/  SHF.R.U32.HI R3, RZ, 0x17, R0 ;  /* 0x00000017ff037819 */ /* 0x000fc80000011600 */
[----:B------:R-:W-:-:S05]  /*1270*/  LOP3.LUT R3, R3, 0xff, RZ, 0xc0, !PT ;  /* 0x000000ff03037812 */ /* 0x000fca00078ec0ff */
[----:B------:R-:W-:-:S04]  /*1280*/  IMAD.IADD R15, R3, 0x1, R12 ;  /* 0x00000001030f7824 */ /* 0x000fc800078e020c */
[----:B------:R-:W-:-:S05]  /*1290*/  VIADD R3, R15, 0xffffffff ;  /* 0xffffffff0f037836 */ /* 0x000fca0000000000 */
[----:B------:R-:W-:-:S13]  /*12a0*/  ISETP.GE.U32.AND P0, PT, R3, 0xfe, PT ;  /* 0x000000fe0300780c */ /* 0x000fda0003f06070 */
[----:B------:R-:W-:Y:S05]  /*12b0*/  @!P0 BRA `(.L_x_42) ;  /* 0x0000000000808947 */ /* 0x000fea0003800000 */
[----:B------:R-:W-:-:S13]  /*12c0*/  ISETP.GT.AND P0, PT, R15, 0xfe, PT ;  /* 0x000000fe0f00780c */ /* 0x000fda0003f04270 */
[----:B------:R-:W-:Y:S05]  /*12d0*/  @P0 BRA `(.L_x_43) ;  /* 0x00000000006c0947 */ /* 0x000fea0003800000 */
[----:B------:R-:W-:-:S13]  /*12e0*/  ISETP.GE.AND P0, PT, R15, 0x1, PT ;  /* 0x000000010f00780c */ /* 0x000fda0003f06270 */
[----:B------:R-:W-:Y:S05]  /*12f0*/  @P0 BRA `(.L_x_44) ;  /* 0x0000000000740947 */ /* 0x000fea0003800000 */
[----:B------:R-:W-:Y:S02]  /*1300*/  ISETP.GE.AND P0, PT, R15, -0x18, PT ;  /* 0xffffffe80f00780c */ /* 0x000fe40003f06270 */
[----:B------:R-:W-:-:S11]  /*1310*/  LOP3.LUT R0, R0, 0x80000000, RZ, 0xc0, !PT ;  /* 0x8000000000007812 */ /* 0x000fd600078ec0ff */
[----:B------:R-:W-:Y:S05]  /*1320*/  @!P0 BRA `(.L_x_44) ;  /* 0x0000000000688947 */ /* 0x000fea0003800000 */
[CCC-:B------:R-:W-:Y:S01]  /*1330*/  FFMA.RZ R3, R18.reuse, R16.reuse, R13.reuse ;  /* 0x0000001012037223 */ /* 0x1c0fe2000000c00d */
[C---:B------:R-:W-:Y:S02]  /*1340*/  VIADD R14, R15.reuse, 0x20 ;  /* 0x000000200f0e7836 */ /* 0x040fe40000000000 */
[CCC-:B------:R-:W-:Y:S01]  /*1350*/  FFMA.RM R12, R18.reuse, R16.reuse, R13.reuse ;  /* 0x00000010120c7223 */ /* 0x1c0fe2000000400d */
[----:B------:R-:W-:Y:S02]  /*1360*/  ISETP.NE.AND P2, PT, R15, RZ, PT ;  /* 0x000000ff0f00720c */ /* 0x000fe40003f45270 */
[----:B------:R-:W-:Y:S01]  /*1370*/  LOP3.LUT R11, R3, 0x7fffff, RZ, 0xc0, !PT ;  /* 0x007fffff030b7812 */ /* 0x000fe200078ec0ff */
[----:B------:R-:W-:Y:S01]  /*1380*/  FFMA.RP R3, R18, R16, R13 ;  /* 0x0000001012037223 */ /* 0x000fe2000000800d */
[----:B------:R-:W-:Y:S01]  /*1390*/  IMAD.MOV R13, RZ, RZ, -R15 ;  /* 0x000000ffff0d7224 */ /* 0x000fe200078e0a0f */
[----:B------:R-:W-:Y:S02]  /*13a0*/  ISETP.NE.AND P1, PT, R15, RZ, PT ;  /* 0x000000ff0f00720c */ /* 0x000fe40003f25270 */
[----:B------:R-:W-:-:S02]  /*13b0*/  LOP3.LUT R11, R11, 0x800000, RZ, 0xfc, !PT ;  /* 0x008000000b0b7812 */ /* 0x000fc400078efcff */
[----:B------:R-:W-:Y:S02]  /*13c0*/  FSETP.NEU.FTZ.AND P0, PT, R3, R12, PT ;  /* 0x0000000c0300720b */ /* 0x000fe40003f1d000 */
[----:B------:R-:W-:Y:S02]  /*13d0*/  SHF.L.U32 R14, R11, R14, RZ ;  /* 0x0000000e0b0e7219 */ /* 0x000fe400000006ff */
[----:B------:R-:W-:Y:S02]  /*13e0*/  SEL R12, R13, RZ, P2 ;  /* 0x000000ff0d0c7207 */ /* 0x000fe40001000000 */
[----:B------:R-:W-:Y:S02]  /*13f0*/  ISETP.NE.AND P1, PT, R14, RZ, P1 ;  /* 0x000000ff0e00720c */ /* 0x000fe40000f25270 */
[----:B------:R-:W-:Y:S02]  /*1400*/  SHF.R.U32.HI R12, RZ, R12, R11 ;  /* 0x0000000cff0c7219 */ /* 0x000fe4000001160b */
[----:B------:R-:W-:-:S02]  /*1410*/  PLOP3.LUT P0, PT, P0, P1, PT, 0xf8, 0x8f ;  /* 0x00000000008f781c */ /* 0x000fc40000703f70 */
[----:B------:R-:W-:Y:S02]  /*1420*/  SHF.R.U32.HI R14, RZ, 0x1, R12 ;  /* 0x00000001ff0e7819 */ /* 0x000fe4000001160c */
[----:B------:R-:W-:-:S04]  /*1430*/  SEL R3, RZ, 0x1, !P0 ;  /* 0x00000001ff037807 */ /* 0x000fc80004000000 */
[----:B------:R-:W-:-:S04]  /*1440*/  LOP3.LUT R3, R3, 0x1, R14, 0xf8, !PT ;  /* 0x0000000103037812 */ /* 0x000fc800078ef80e */
[----:B------:R-:W-:-:S05]  /*1450*/  LOP3.LUT R3, R3, R12, RZ, 0xc0, !PT ;  /* 0x0000000c03037212 */ /* 0x000fca00078ec0ff */
[----:B------:R-:W-:-:S05]  /*1460*/  IMAD.IADD R3, R14, 0x1, R3 ;  /* 0x000000010e037824 */ /* 0x000fca00078e0203 */
[----:B------:R-:W-:Y:S01]  /*1470*/  LOP3.LUT R0, R3, R0, RZ, 0xfc, !PT ;  /* 0x0000000003007212 */ /* 0x000fe200078efcff */
[----:B------:R-:W-:Y:S06]  /*1480*/  BRA `(.L_x_44) ;  /* 0x0000000000107947 */ /* 0x000fec0003800000 */
.L_x_43:
[----:B------:R-:W-:-:S04]  /*1490*/  LOP3.LUT R0, R0, 0x80000000, RZ, 0xc0, !PT ;  /* 0x8000000000007812 */ /* 0x000fc800078ec0ff */
[----:B------:R-:W-:Y:S01]  /*14a0*/  LOP3.LUT R0, R0, 0x7f800000, RZ, 0xfc, !PT ;  /* 0x7f80000000007812 */ /* 0x000fe200078efcff */
[----:B------:R-:W-:Y:S06]  /*14b0*/  BRA `(.L_x_44) ;  /* 0x0000000000047947 */ /* 0x000fec0003800000 */
.L_x_42:
[----:B------:R-:W-:-:S07]  /*14c0*/  IMAD R0, R12, 0x800000, R0 ;  /* 0x008000000c007824 */ /* 0x000fce00078e0200 */
.L_x_44:
[----:B------:R-:W-:Y:S05]  /*14d0*/  BSYNC.RECONVERGENT B2 ;  /* 0x0000000000027941 */ /* 0x000fea0003800200 */
.L_x_41:
[----:B------:R-:W-:Y:S05]  /*14e0*/  BRA `(.L_x_45) ;  /* 0x0000000000207947 */ /* 0x000fea0003800000 */
.L_x_40:
[----:B------:R-:W-:-:S04]  /*14f0*/  LOP3.LUT R0, R14, 0x80000000, R13, 0x48, !PT ;  /* 0x800000000e007812 */ /* 0x000fc800078e480d */
[----:B------:R-:W-:Y:S01]  /*1500*/  LOP3.LUT R0, R0, 0x7f800000, RZ, 0xfc, !PT ;  /* 0x7f80000000007812 */ /* 0x000fe200078efcff */
[----:B------:R-:W-:Y:S06]  /*1510*/  BRA `(.L_x_45) ;  /* 0x0000000000147947 */ /* 0x000fec0003800000 */
.L_x_39:
[----:B------:R-:W-:Y:S01]  /*1520*/  LOP3.LUT R0, R14, 0x80000000, R13, 0x48, !PT ;  /* 0x800000000e007812 */ /* 0x000fe200078e480d */
[----:B------:R-:W-:Y:S06]  /*1530*/  BRA `(.L_x_45) ;  /* 0x00000000000c7947 */ /* 0x000fec0003800000 */
.L_x_38:
[----:B------:R-:W0:Y:S01]  /*1540*/  MUFU.RSQ R0, -QNAN ;  /* 0xffc0000000007908 */ /* 0x000e220000001400 */
[----:B------:R-:W-:Y:S05]  /*1550*/  BRA `(.L_x_45) ;  /* 0x0000000000047947 */ /* 0x000fea0003800000 */
.L_x_37:
[----:B------:R-:W-:-:S07]  /*1560*/  FADD.FTZ R0, R0, R3 ;  /* 0x0000000300007221 */ /* 0x000fce0000010000 */
.L_x_45:
[----:B------:R-:W-:Y:S05]  /*1570*/  BSYNC.RECONVERGENT B1 ;  /* 0x0000000000017941 */ /* 0x000fea0003800200 */
.L_x_35:
[----:B------:R-:W-:-:S04]  /*1580*/  IMAD.MOV.U32 R11, RZ, RZ, 0x0 ;  /* 0x00000000ff0b7424 */ /* 0x000fc800078e00ff */
[----:B0-----:R-:W-:Y:S05]  /*1590*/  RET.REL.NODEC R10 `(_Z14softmax_kernelPKfPfi) ;  /* 0xffffffe80a987950 */ /* 0x001fea0003c3ffff */
.L_x_46:
        /* <DEDUP_REMOVED lines=14> */
.L_x_85:


//--------------------- .text._Z7mat_addPfS_S_iibf --------------------------
	.section	.text._Z7mat_addPfS_S_iibf,"ax",@progbits
	.align	128
        .global         _Z7mat_addPfS_S_iibf
        .type           _Z7mat_addPfS_S_iibf,@function
        .size           _Z7mat_addPfS_S_iibf,(.L_x_95 - _Z7mat_addPfS_S_iibf)
        .other          _Z7mat_addPfS_S_iibf,@"STO_CUDA_ENTRY STV_DEFAULT"
_Z7mat_addPfS_S_iibf:
.text._Z7mat_addPfS_S_iibf:
        /* <DEDUP_REMOVED lines=10> */
[----:B-1----:R-:W-:-:S04]  /*00a0*/  IMAD R0, R0, UR4, R5 ;  /* 0x0000000400007c24 */ /* 0x002fc8000f8e0205 */
[C---:B------:R-:W-:Y:S01]  /*00b0*/  IMAD R9, R0.reuse, UR7, R3 ;  /* 0x0000000700097c24 */ /* 0x040fe2000f8e0203 */
[----:B------:R-:W-:-:S13]  /*00c0*/  ISETP.GE.OR P0, PT, R0, UR6, P0 ;  /* 0x0000000600007c0c */ /* 0x000fda0008706670 */
[----:B------:R-:W-:Y:S05]  /*00d0*/  @P0 EXIT ;  /* 0x000000000000094d */ /* 0x000fea0003800000 */
[----:B------:R-:W0:Y:S01]  /*00e0*/  LDC.64 R4, c[0x0][0x388] ;  /* 0x0000e200ff047b82 */ /* 0x000e220000000a00 */
[----:B------:R-:W1:Y:S01]  /*00f0*/  LDCU.64 UR6, c[0x0][0x358] ;  /* 0x00006b00ff0677ac */ /* 0x000e620008000a00 */
[----:B------:R-:W2:Y:S06]  /*0100*/  LDCU.U8 UR4, c[0x0][0x3a0] ;  /* 0x00007400ff0477ac */ /* 0x000eac0008000000 */
[----:B------:R-:W3:Y:S01]  /*0110*/  LDC.64 R2, c[0x0][0x380] ;  /* 0x0000e000ff027b82 */ /* 0x000ee20000000a00 */
[----:B------:R-:W4:Y:S07]  /*0120*/  LDCU UR5, c[0x0][0x3a4] ;  /* 0x00007480ff0577ac */ /* 0x000f2e0008000800 */
[----:B------:R-:W5:Y:S01]  /*0130*/  LDC.64 R6, c[0x0][0x390] ;  /* 0x0000e400ff067b82 */ /* 0x000f620000000a00 */
[----:B0-----:R-:W-:-:S06]  /*0140*/  IMAD.WIDE R4, R9, 0x4, R4 ;  /* 0x0000000409047825 */ /* 0x001fcc00078e0204 */
[----:B-1----:R-:W4:Y:S01]  /*0150*/  LDG.E R4, desc[UR6][R4.64] ;  /* 0x0000000604047981 */ /* 0x002f22000c1e1900 */
[----:B---3--:R-:W-:-:S06]  /*0160*/  IMAD.WIDE R2, R9, 0x4, R2 ;  /* 0x0000000409027825 */ /* 0x008fcc00078e0202 */
[----:B------:R-:W3:Y:S01]  /*0170*/  LDG.E R2, desc[UR6][R2.64] ;  /* 0x0000000602027981 */ /* 0x000ee2000c1e1900 */
[----:B--2---:R-:W-:-:S06]  /*0180*/  UPRMT UR4, UR4, 0x8880, URZ ;  /* 0x0000888004047896 */ /* 0x004fcc00080000ff */
[----:B------:R-:W-:Y:S01]  /*0190*/  ISETP.NE.AND P0, PT, RZ, UR4, PT ;  /* 0x00000004ff007c0c */ /* 0x000fe2000bf05270 */
[----:B-----5:R-:W-:-:S03]  /*01a0*/  IMAD.WIDE R6, R9, 0x4, R6 ;  /* 0x0000000409067825 */ /* 0x020fc600078e0206 */
[----:B----4-:R-:W-:-:S05]  /*01b0*/  FSEL R11, R4, -R4, !P0 ;  /* 0x80000004040b7208 */ /* 0x010fca0004000000 */
[----:B---3--:R-:W-:-:S05]  /*01c0*/  FFMA R11, R11, UR5, R2 ;  /* 0x000000050b0b7c23 */ /* 0x008fca0008000002 */
[----:B------:R-:W-:Y:S01]  /*01d0*/  STG.E desc[UR6][R6.64], R11 ;  /* 0x0000000b06007986 */ /* 0x000fe2000c101906 */
[----:B------:R-:W-:Y:S05]  /*01e0*/  EXIT ;  /* 0x000000000000794d */ /* 0x000fea0003800000 */
.L_x_47:
        /* <DEDUP_REMOVED lines=9> */
.L_x_95:


//--------------------- .text._Z7vec_addPfS_bi    --------------------------
	.section	.text._Z7vec_addPfS_bi,"ax",@progbits
	.align	128
        .global         _Z7vec_addPfS_bi
        .type           _Z7vec_addPfS_bi,@function
        .size           _Z7vec_addPfS_bi,(.L_x_96 - _Z7vec_addPfS_bi)
        .other          _Z7vec_addPfS_bi,@"STO_CUDA_ENTRY STV_DEFAULT"
_Z7vec_addPfS_bi:
.text._Z7vec_addPfS_bi:
        /* <DEDUP_REMOVED lines=10> */
[----:B------:R-:W2:Y:S06]  /*00a0*/  LDCU.U8 UR4, c[0x0][0x390] ;  /* 0x00007200ff0477ac */ /* 0x000eac0008000000 */
[----:B------:R-:W3:Y:S01]  /*00b0*/  LDC.64 R4, c[0x0][0x380] ;  /* 0x0000e000ff047b82 */ /* 0x000ee20000000a00 */
[----:B0-----:R-:W-:-:S06]  /*00c0*/  IMAD.WIDE R2, R7, 0x4, R2 ;  /* 0x0000000407027825 */ /* 0x001fcc00078e0202 */
[----:B-1----:R-:W4:Y:S01]  /*00d0*/  LDG.E R2, desc[UR6][R2.64] ;  /* 0x0000000602027981 */ /* 0x002f22000c1e1900 */
[----:B---3--:R-:W-:-:S05]  /*00e0*/  IMAD.WIDE R4, R7, 0x4, R4 ;  /* 0x0000000407047825 */ /* 0x008fca00078e0204 */
[----:B------:R-:W3:Y:S01]  /*00f0*/  LDG.E R7, desc[UR6][R4.64] ;  /* 0x0000000604077981 */ /* 0x000ee2000c1e1900 */
[----:B--2---:R-:W-:-:S06]  /*0100*/  UPRMT UR4, UR4, 0x8880, URZ ;  /* 0x0000888004047896 */ /* 0x004fcc00080000ff */
[----:B------:R-:W-:-:S04]  /*0110*/  ISETP.NE.AND P0, PT, RZ, UR4, PT ;  /* 0x00000004ff007c0c */ /* 0x000fc8000bf05270 */
[----:B----4-:R-:W-:-:S05]  /*0120*/  FSEL R0, R2, -R2, !P0 ;  /* 0x8000000202007208 */ /* 0x010fca0004000000 */
[----:B---3--:R-:W-:-:S05]  /*0130*/  FADD R7, R0, R7 ;  /* 0x0000000700077221 */ /* 0x008fca0000000000 */
[----:B------:R-:W-:Y:S01]  /*0140*/  STG.E desc[UR6][R4.64], R7 ;  /* 0x0000000704007986 */ /* 0x000fe2000c101906 */
[----:B------:R-:W-:Y:S05]  /*0150*/  EXIT ;  /* 0x000000000000794d */ /* 0x000fea0003800000 */
.L_x_48:
        /* <DEDUP_REMOVED lines=10> */
.L_x_96:


//--------------------- .text._Z5sgemmPfS_S_iiiiii --------------------------
	.section	.text._Z5sgemmPfS_S_iiiiii,"ax",@progbits
	.align	128
        .global         _Z5sgemmPfS_S_iiiiii
        .type           _Z5sgemmPfS_S_iiiiii,@function
        .size           _Z5sgemmPfS_S_iiiiii,(.L_x_97 - _Z5sgemmPfS_S_iiiiii)
        .other          _Z5sgemmPfS_S_iiiiii,@"STO_CUDA_ENTRY STV_DEFAULT"
_Z5sgemmPfS_S_iiiiii:
.text._Z5sgemmPfS_S_iiiiii:
[----:B------:R-:W-:Y:S01]  /*0000*/  LDC R1, c[0x0][0x37c] ;  /* 0x0000df00ff017b82 */ /* 0x000fe20000000800 */
[----:B------:R-:W0:Y:S01]  /*0010*/  S2R R13, SR_TID.Y ;  /* 0x00000000000d7919 */ /* 0x000e220000002200 */
[----:B------:R-:W1:Y:S01]  /*0020*/  LDCU UR10, c[0x0][0x39c] ;  /* 0x00007380ff0a77ac */ /* 0x000e620008000800 */
[----:B------:R-:W-:Y:S01]  /*0030*/  HFMA2 R21, -RZ, RZ, 0, 0 ;  /* 0x00000000ff157431 */ /* 0x000fe200000001ff */
[----:B------:R-:W0:Y:S01]  /*0040*/  S2R R0, SR_CTAID.Y ;  /* 0x0000000000007919 */ /* 0x000e220000002600 */
[----:B------:R-:W2:Y:S01]  /*0050*/  LDCU.64 UR8, c[0x0][0x358] ;  /* 0x00006b00ff0877ac */ /* 0x000ea20008000a00 */
[----:B------:R-:W3:Y:S01]  /*0060*/  S2R R15, SR_TID.X ;  /* 0x00000000000f7919 */ /* 0x000ee20000002100 */
[----:B------:R-:W3:Y:S01]  /*0070*/  S2R R4, SR_CTAID.X ;  /* 0x0000000000047919 */ /* 0x000ee20000002500 */
[----:B-1----:R-:W-:Y:S01]  /*0080*/  UISETP.GE.AND UP0, UPT, UR10, 0x1, UPT ;  /* 0x000000010a00788c */ /* 0x002fe2000bf06270 */
[----:B0-----:R-:W-:Y:S02]  /*0090*/  LEA R0, R0, R13, 0x4 ;  /* 0x0000000d00007211 */ /* 0x001fe400078e20ff */
[----:B---3--:R-:W-:-:S06]  /*00a0*/  LEA R12, R4, R15, 0x4 ;  /* 0x0000000f040c7211 */ /* 0x008fcc00078e20ff */
[----:B--2---:R-:W-:Y:S05]  /*00b0*/  BRA.U !UP0, `(.L_x_49) ;  /* 0x0000000508387547 */ /* 0x004fea000b800000 */
[----:B------:R-:W0:Y:S01]  /*00c0*/  S2UR UR7, SR_CgaCtaId ;  /* 0x00000000000779c3 */ /* 0x000e220000008800 */
[----:B------:R-:W1:Y:S01]  /*00d0*/  LDCU UR11, c[0x0][0x3a4] ;  /* 0x00007480ff0b77ac */ /* 0x000e620008000800 */
[----:B------:R-:W-:Y:S01]  /*00e0*/  MOV R21, RZ ;  /* 0x000000ff00157202 */ /* 0x000fe20000000f00 */
[----:B------:R-:W-:Y:S01]  /*00f0*/  IMAD R14, R0, UR10, R15 ;  /* 0x0000000a000e7c24 */ /* 0x000fe2000f8e020f */
[----:B------:R-:W-:Y:S01]  /*0100*/  UMOV UR5, 0x400 ;  /* 0x0000040000057882 */ /* 0x000fe20000000000 */
[----:B------:R-:W-:-:S03]  /*0110*/  UIADD3 UR4, UPT, UPT, UR10, 0xf, URZ ;  /* 0x0000000f0a047890 */ /* 0x000fc6000fffe0ff */
[----:B------:R-:W2:Y:S01]  /*0120*/  LDC.64 R2, c[0x0][0x3a0] ;  /* 0x0000e800ff027b82 */ /* 0x000ea20000000a00 */
[----:B------:R-:W-:Y:S02]  /*0130*/  UIADD3 UR6, UPT, UPT, UR5, 0x400, URZ ;  /* 0x0000040005067890 */ /* 0x000fe4000fffe0ff */
[----:B------:R-:W-:Y:S01]  /*0140*/  USHF.R.U32.HI UR4, URZ, 0x4, UR4 ;  /* 0x00000004ff047899 */ /* 0x000fe20008011604 */
[----:B------:R-:W3:Y:S03]  /*0150*/  LDCU.64 UR12, c[0x0][0x398] ;  /* 0x00007300ff0c77ac */ /* 0x000ee60008000a00 */
[----:B------:R-:W-:Y:S01]  /*0160*/  UIADD3 UR4, UPT, UPT, -UR4, URZ, URZ ;  /* 0x000000ff04047290 */ /* 0x000fe2000fffe1ff */
[----:B-1----:R-:W-:Y:S01]  /*0170*/  IMAD R22, R13, UR11, R15 ;  /* 0x0000000b0d167c24 */ /* 0x002fe2000f8e020f */
[----:B0-----:R-:W-:-:S04]  /*0180*/  ULEA UR5, UR7, UR5, 0x18 ;  /* 0x0000000507057291 */ /* 0x001fc8000f8ec0ff */
[----:B------:R-:W-:Y:S01]  /*0190*/  LEA R22, R4, R22, 0x4 ;  /* 0x0000001604167211 */ /* 0x000fe200078e20ff */
[----:B------:R-:W-:Y:S01]  /*01a0*/  ULEA UR6, UR7, UR6, 0x18 ;  /* 0x0000000607067291 */ /* 0x000fe2000f8ec0ff */
[----:B------:R-:W-:-:S05]  /*01b0*/  LEA R18, R13, UR5, 0x6 ;  /* 0x000000050d127c11 */ /* 0x000fca000f8e30ff */
[C---:B------:R-:W-:Y:S02]  /*01c0*/  LEA R20, R15.reuse, UR6, 0x2 ;  /* 0x000000060f147c11 */ /* 0x040fe4000f8e10ff */
[----:B------:R-:W-:Y:S02]  /*01d0*/  LEA R17, R15, R18, 0x2 ;  /* 0x000000120f117211 */ /* 0x000fe400078e10ff */
[----:B---3--:R-:W-:-:S07]  /*01e0*/  LEA R16, R13, R20, 0x6 ;  /* 0x000000140d107211 */ /* 0x008fce00078e30ff */
.L_x_50:
[----:B------:R-:W-:Y:S01]  /*01f0*/  ISETP.GE.AND P1, PT, R15, UR13, PT ;  /* 0x0000000d0f007c0c */ /* 0x000fe2000bf26270 */
[----:B------:R-:W-:Y:S01]  /*0200*/  HFMA2 R23, -RZ, RZ, 0, 0 ;  /* 0x00000000ff177431 */ /* 0x000fe200000001ff */
[----:B--2---:R-:W-:Y:S02]  /*0210*/  ISETP.GE.AND P0, PT, R13, R2, PT ;  /* 0x000000020d00720c */ /* 0x004fe40003f06270 */
[----:B------:R-:W-:Y:S02]  /*0220*/  ISETP.GE.OR P1, PT, R0, UR12, P1 ;  /* 0x0000000c00007c0c */ /* 0x000fe40008f26670 */
[----:B------:R-:W-:Y:S02]  /*0230*/  ISETP.GE.OR P0, PT, R12, R3, P0 ;  /* 0x000000030c00720c */ /* 0x000fe40000706670 */
[----:B------:R-:W-:-:S09]  /*0240*/  MOV R28, RZ ;  /* 0x000000ff001c7202 */ /* 0x000fd20000000f00 */
[----:B------:R-:W0:Y:S08]  /*0250*/  @!P1 LDC.64 R6, c[0x0][0x380] ;  /* 0x0000e000ff069b82 */ /* 0x000e300000000a00 */
[----:B------:R-:W1:Y:S01]  /*0260*/  @!P0 LDC.64 R4, c[0x0][0x388] ;  /* 0x0000e200ff048b82 */ /* 0x000e620000000a00 */
[----:B0-----:R-:W-:-:S05]  /*0270*/  @!P1 IMAD.WIDE.U32 R6, R14, 0x4, R6 ;  /* 0x000000040e069825 */ /* 0x001fca00078e0006 */
[----:B------:R-:W2:Y:S01]  /*0280*/  @!P1 LDG.E R28, desc[UR8][R6.64] ;  /* 0x00000008061c9981 */ /* 0x000ea2000c1e1900 */
[----:B-1----:R-:W-:-:S05]  /*0290*/  @!P0 IMAD.WIDE R24, R22, 0x4, R4 ;  /* 0x0000000416188825 */ /* 0x002fca00078e0204 */
[----:B------:R-:W3:Y:S01]  /*02a0*/  @!P0 LDG.E R23, desc[UR8][R24.64] ;  /* 0x0000000818178981 */ /* 0x000ee2000c1e1900 */
[----:B------:R-:W-:-:S04]  /*02b0*/  UIADD3 UR4, UPT, UPT, UR4, 0x1, URZ ;  /* 0x0000000104047890 */ /* 0x000fc8000fffe0ff */
[----:B------:R-:W-:Y:S01]  /*02c0*/  UISETP.NE.AND UP0, UPT, UR4, URZ, UPT ;  /* 0x000000ff0400728c */ /* 0x000fe2000bf05270 */
[----:B------:R-:W-:Y:S02]  /*02d0*/  IADD3 R13, PT, PT, R13, 0x10, RZ ;  /* 0x000000100d0d7810 */ /* 0x000fe40007ffe0ff */
[----:B------:R-:W-:Y:S02]  /*02e0*/  IADD3 R15, PT, PT, R15, 0x10, RZ ;  /* 0x000000100f0f7810 */ /* 0x000fe40007ffe0ff */
[----:B------:R-:W-:Y:S02]  /*02f0*/  IADD3 R14, PT, PT, R14, 0x10, RZ ;  /* 0x000000100e0e7810 */ /* 0x000fe40007ffe0ff */
[----:B------:R-:W-:Y:S01]  /*0300*/  LEA R22, R3, R22, 0x4 ;  /* 0x0000001603167211 */ /* 0x000fe200078e20ff */
[----:B--2---:R-:W-:Y:S04]  /*0310*/  STS [R17], R28 ;  /* 0x0000001c11007388 */ /* 0x004fe80000000800 */
[----:B---3--:R-:W-:Y:S01]  /*0320*/  STS [R16], R23 ;  /* 0x0000001710007388 */ /* 0x008fe20000000800 */
[----:B------:R-:W-:Y:S06]  /*0330*/  BAR.SYNC.DEFER_BLOCKING 0x0 ;  /* 0x0000000000007b1d */ /* 0x000fec0000010000 */
[----:B------:R-:W-:Y:S04]  /*0340*/  LDS R29, [R20] ;  /* 0x00000000141d7984 */ /* 0x000fe80000000800 */
[----:B------:R-:W0:Y:S04]  /*0350*/  LDS.128 R8, [R18] ;  /* 0x0000000012087984 */ /* 0x000e280000000c00 */
[----:B------:R-:W1:Y:S04]  /*0360*/  LDS R25, [R20+0x40] ;  /* 0x0000400014197984 */ /* 0x000e680000000800 */
[----:B------:R-:W2:Y:S04]  /*0370*/  LDS R27, [R20+0x80] ;  /* 0x00008000141b7984 */ /* 0x000ea80000000800 */
[----:B------:R-:W3:Y:S04]  /*0380*/  LDS R26, [R20+0xc0] ;  /* 0x0000c000141a7984 */ /* 0x000ee80000000800 */
[----:B------:R-:W-:Y:S04]  /*0390*/  LDS R19, [R20+0x100] ;  /* 0x0001000014137984 */ /* 0x000fe80000000800 */
[----:B------:R-:W4:Y:S04]  /*03a0*/  LDS.128 R4, [R18+0x10] ;  /* 0x0000100012047984 */ /* 0x000f280000000c00 */
[----:B------:R-:W5:Y:S04]  /*03b0*/  LDS R24, [R20+0x140] ;  /* 0x0001400014187984 */ /* 0x000f680000000800 */
[----:B------:R-:W5:Y:S04]  /*03c0*/  LDS R23, [R20+0x180] ;  /* 0x0001800014177984 */ /* 0x000f680000000800 */
[----:B------:R-:W5:Y:S01]  /*03d0*/  LDS R28, [R20+0x1c0] ;  /* 0x0001c000141c7984 */ /* 0x000f620000000800 */
[----:B0-----:R-:W-:-:S03]  /*03e0*/  FFMA R8, R8, R29, R21 ;  /* 0x0000001d08087223 */ /* 0x001fc60000000015 */
[----:B------:R-:W-:Y:S01]  /*03f0*/  LDS R21, [R20+0x200] ;  /* 0x0002000014157984 */ /* 0x000fe20000000800 */
[----:B-1----:R-:W-:-:S04]  /*0400*/  FFMA R8, R25, R9, R8 ;  /* 0x0000000919087223 */ /* 0x002fc80000000008 */
[----:B--2---:R-:W-:-:S04]  /*0410*/  FFMA R27, R27, R10, R8 ;  /* 0x0000000a1b1b7223 */ /* 0x004fc80000000008 */
[----:B---3--:R-:W-:Y:S02]  /*0420*/  FFMA R27, R26, R11, R27 ;  /* 0x0000000b1a1b7223 */ /* 0x008fe4000000001b */
[----:B------:R-:W0:Y:S04]  /*0430*/  LDS.128 R8, [R18+0x20] ;  /* 0x0000200012087984 */ /* 0x000e280000000c00 */
[----:B------:R-:W1:Y:S01]  /*0440*/  LDS R26, [R20+0x240] ;  /* 0x00024000141a7984 */ /* 0x000e620000000800 */
[----:B----4-:R-:W-:-:S04]  /*0450*/  FFMA R19, R4, R19, R27 ;  /* 0x0000001304137223 */ /* 0x010fc8000000001b */
[----:B-----5:R-:W-:Y:S02]  /*0460*/  FFMA R24, R24, R5, R19 ;  /* 0x0000000518187223 */ /* 0x020fe40000000013 */
[----:B------:R-:W2:Y:S02]  /*0470*/  LDS R19, [R20+0x280] ;  /* 0x0002800014137984 */ /* 0x000ea40000000800 */
[----:B------:R-:W-:Y:S02]  /*0480*/  FFMA R23, R23, R6, R24 ;  /* 0x0000000617177223 */ /* 0x000fe40000000018 */
[----:B------:R-:W3:Y:S02]  /*0490*/  LDS R24, [R20+0x2c0] ;  /* 0x0002c00014187984 */ /* 0x000ee40000000800 */
[----:B------:R-:W-:Y:S02]  /*04a0*/  FFMA R25, R28, R7, R23 ;  /* 0x000000071c197223 */ /* 0x000fe40000000017 */
[----:B------:R-:W-:Y:S04]  /*04b0*/  LDS R23, [R20+0x300] ;  /* 0x0003000014177984 */ /* 0x000fe80000000800 */
[----:B------:R-:W4:Y:S01]  /*04c0*/  LDS.128 R4, [R18+0x30] ;  /* 0x0000300012047984 */ /* 0x000f220000000c00 */
[----:B0-----:R-:W-:-:S03]  /*04d0*/  FFMA R21, R8, R21, R25 ;  /* 0x0000001508157223 */ /* 0x001fc60000000019 */
[----:B------:R-:W0:Y:S01]  /*04e0*/  LDS R8, [R20+0x340] ;  /* 0x0003400014087984 */ /* 0x000e220000000800 */
[----:B-1----:R-:W-:-:S03]  /*04f0*/  FFMA R28, R26, R9, R21 ;  /* 0x000000091a1c7223 */ /* 0x002fc60000000015 */
[----:B------:R-:W1:Y:S04]  /*0500*/  LDS R9, [R20+0x380] ;  /* 0x0003800014097984 */ /* 0x000e680000000800 */
[----:B------:R-:W5:Y:S01]  /*0510*/  LDS R26, [R20+0x3c0] ;  /* 0x0003c000141a7984 */ /* 0x000f620000000800 */
[----:B--2---:R-:W-:-:S04]  /*0520*/  FFMA R19, R19, R10, R28 ;  /* 0x0000000a13137223 */ /* 0x004fc8000000001c */
[----:B---3--:R-:W-:-:S04]  /*0530*/  FFMA R11, R24, R11, R19 ;  /* 0x0000000b180b7223 */ /* 0x008fc80000000013 */
[----:B----4-:R-:W-:-:S04]  /*0540*/  FFMA R11, R4, R23, R11 ;  /* 0x00000017040b7223 */ /* 0x010fc8000000000b */
[----:B0-----:R-:W-:-:S04]  /*0550*/  FFMA R5, R8, R5, R11 ;  /* 0x0000000508057223 */ /* 0x001fc8000000000b */
[----:B-1----:R-:W-:-:S04]  /*0560*/  FFMA R5, R9, R6, R5 ;  /* 0x0000000609057223 */ /* 0x002fc80000000005 */
[----:B-----5:R-:W-:Y:S01]  /*0570*/  FFMA R21, R26, R7, R5 ;  /* 0x000000071a157223 */ /* 0x020fe20000000005 */
[----:B------:R-:W-:Y:S06]  /*0580*/  BAR.SYNC.DEFER_BLOCKING 0x0 ;  /* 0x0000000000007b1d */ /* 0x000fec0000010000 */
[----:B------:R-:W-:Y:S05]  /*0590*/  BRA.U UP0, `(.L_x_50) ;  /* 0xfffffffd00147547 */ /* 0x000fea000b83ffff */
.L_x_49:
[----:B------:R-:W0:Y:S02]  /*05a0*/  LDCU.64 UR4, c[0x0][0x3a8] ;  /* 0x00007500ff0477ac */ /* 0x000e240008000a00 */
[----:B0-----:R-:W-:-:S04]  /*05b0*/  ISETP.GE.AND P0, PT, R12, UR5, PT ;  /* 0x000000050c007c0c */ /* 0x001fc8000bf06270 */
[----:B------:R-:W-:-:S13]  /*05c0*/  ISETP.GE.OR P0, PT, R0, UR4, P0 ;  /* 0x0000000400007c0c */ /* 0x000fda0008706670 */
[----:B------:R-:W-:Y:S05]  /*05d0*/  @P0 EXIT ;  /* 0x000000000000094d */ /* 0x000fea0003800000 */
[----:B------:R-:W0:Y:S01]  /*05e0*/  LDC.64 R2, c[0x0][0x390] ;  /* 0x0000e400ff027b82 */ /* 0x000e220000000a00 */
[----:B------:R-:W-:-:S04]  /*05f0*/  IMAD R5, R0, UR5, R12 ;  /* 0x0000000500057c24 */ /* 0x000fc8000f8e020c */
[----:B0-----:R-:W-:-:S05]  /*0600*/  IMAD.WIDE R2, R5, 0x4, R2 ;  /* 0x0000000405027825 */ /* 0x001fca00078e0202 */
[----:B------:R-:W-:Y:S01]  /*0610*/  STG.E desc[UR8][R2.64], R21 ;  /* 0x0000001502007986 */ /* 0x000fe2000c101908 */
[----:B------:R-:W-:Y:S05]  /*0620*/  EXIT ;  /* 0x000000000000794d */ /* 0x000fea0003800000 */
.L_x_51:
        /* <DEDUP_REMOVED lines=13> */
.L_x_97:


//--------------------- .text._Z11relu_kernelPfi  --------------------------
	.section	.text._Z11relu_kernelPfi,"ax",@progbits
	.align	128
        .global         _Z11relu_kernelPfi
        .type           _Z11relu_kernelPfi,@function
        .size           _Z11relu_kernelPfi,(.L_x_98 - _Z11relu_kernelPfi)
        .other          _Z11relu_kernelPfi,@"STO_CUDA_ENTRY STV_DEFAULT"
_Z11relu_kernelPfi:
.text._Z11relu_kernelPfi:
        /* <DEDUP_REMOVED lines=10> */
[----:B0-----:R-:W-:-:S05]  /*00a0*/  IMAD.WIDE R2, R5, 0x4, R2 ;  /* 0x0000000405027825 */ /* 0x001fca00078e0202 */
[----:B-1----:R-:W2:Y:S02]  /*00b0*/  LDG.E R0, desc[UR4][R2.64] ;  /* 0x0000000402007981 */ /* 0x002ea4000c1e1900 */
[----:B--2---:R-:W-:-:S13]  /*00c0*/  FSETP.GEU.AND P0, PT, R0, RZ, PT ;  /* 0x000000ff0000720b */ /* 0x004fda0003f0e000 */
[----:B------:R-:W-:Y:S05]  /*00d0*/  @P0 EXIT ;  /* 0x000000000000094d */ /* 0x000fea0003800000 */
[----:B------:R-:W-:Y:S01]  /*00e0*/  STG.E desc[UR4][R2.64], RZ ;  /* 0x000000ff02007986 */ /* 0x000fe2000c101904 */
[----:B------:R-:W-:Y:S05]  /*00f0*/  EXIT ;  /* 0x000000000000794d */ /* 0x000fea0003800000 */
.L_x_52:
        /* <DEDUP_REMOVED lines=16> */
.L_x_98:


//--------------------- .text._Z11relu_kernelPfiii --------------------------
	.section	.text._Z11relu_kernelPfiii,"ax",@progbits
	.align	128
        .global         _Z11relu_kernelPfiii
        .type           _Z11relu_kernelPfiii,@function
        .size           _Z11relu_kernelPfiii,(.L_x_99 - _Z11relu_kernelPfiii)
        .other          _Z11relu_kernelPfiii,@"STO_CUDA_ENTRY STV_DEFAULT"
_Z11relu_kernelPfiii:
.text._Z11relu_kernelPfiii:
[----:B------:R-:W-:Y:S01]  /*0000*/  LDC R1, c[0x0][0x37c] ;  /* 0x0000df00ff017b82 */ /* 0x000fe20000000800 */
[----:B------:R-:W0:Y:S07]  /*0010*/  S2R R0, SR_TID.X ;  /* 0x0000000000007919 */ /* 0x000e2e0000002100 */
[----:B------:R-:W0:Y:S01]  /*0020*/  S2UR UR7, SR_CTAID.X ;  /* 0x00000000000779c3 */ /* 0x000e220000002500 */
[----:B------:R-:W1:Y:S01]  /*0030*/  LDCU.64 UR4, c[0x0][0x388] ;  /* 0x00007100ff0477ac */ /* 0x000e620008000a00 */
[----:B------:R-:W2:Y:S06]  /*0040*/  LDCU UR6, c[0x0][0x390] ;  /* 0x00007200ff0677ac */ /* 0x000eac0008000800 */
[----:B------:R-:W0:Y:S01]  /*0050*/  LDC R5, c[0x0][0x360] ;  /* 0x0000d800ff057b82 */ /* 0x000e220000000800 */
[----:B-1----:R-:W-:-:S04]  /*0060*/  UIMAD UR4, UR5, UR4, URZ ;  /* 0x00000004050472a4 */ /* 0x002fc8000f8e02ff */
[----:B--2---:R-:W-:Y:S01]  /*0070*/  UIMAD UR4, UR4, UR6, URZ ;  /* 0x00000006040472a4 */ /* 0x004fe2000f8e02ff */
[----:B0-----:R-:W-:-:S05]  /*0080*/  IMAD R5, R5, UR7, R0 ;  /* 0x0000000705057c24 */ /* 0x001fca000f8e0200 */
[----:B------:R-:W-:-:S13]  /*0090*/  ISETP.GE.AND P0, PT, R5, UR4, PT ;  /* 0x0000000405007c0c */ /* 0x000fda000bf06270 */
        /* <DEDUP_REMOVED lines=9> */
.L_x_53:
        /* <DEDUP_REMOVED lines=13> */
.L_x_99:


//--------------------- .text._Z10max_pool2dPfS_iiiii --------------------------
	.section	.text._Z10max_pool2dPfS_iiiii,"ax",@progbits
	.align	128
        .global         _Z10max_pool2dPfS_iiiii
        .type           _Z10max_pool2dPfS_iiiii,@function
        .size           _Z10max_pool2dPfS_iiiii,(.L_x_100 - _Z10max_pool2dPfS_iiiii)
        .other          _Z10max_pool2dPfS_iiiii,@"STO_CUDA_ENTRY STV_DEFAULT"
_Z10max_pool2dPfS_iiiii:
.text._Z10max_pool2dPfS_iiiii:
        /* <DEDUP_REMOVED lines=11> */
[----:B------:R-:W-:Y:S01]  /*00b0*/  IABS R13, R3 ;  /* 0x00000003000d7213 */ /* 0x000fe20000000000 */
[----:B------:R-:W0:Y:S01]  /*00c0*/  LDCU.64 UR4, c[0x0][0x358] ;  /* 0x00006b00ff0477ac */ /* 0x000e220008000a00 */
[----:B------:R-:W-:Y:S02]  /*00d0*/  IABS R11, R2 ;  /* 0x00000002000b7213 */ /* 0x000fe40000000000 */
[----:B------:R-:W1:Y:S01]  /*00e0*/  I2F.RP R8, R13 ;  /* 0x0000000d00087306 */ /* 0x000e620000209400 */
[----:B------:R-:W-:-:S07]  /*00f0*/  IABS R5, R4 ;  /* 0x0000000400057213 */ /* 0x000fce0000000000 */
[----:B-1----:R-:W1:Y:S02]  /*0100*/  MUFU.RCP R8, R8 ;  /* 0x0000000800087308 */ /* 0x002e640000001000 */
[----:B-1----:R-:W-:-:S06]  /*0110*/  VIADD R7, R8, 0xffffffe ;  /* 0x0ffffffe08077836 */ /* 0x002fcc0000000000 */
[----:B------:R-:W1:Y:S02]  /*0120*/  F2I.FTZ.U32.TRUNC.NTZ R7, R7 ;  /* 0x0000000700077305 */ /* 0x000e64000021f000 */
[----:B-1----:R-:W-:-:S04]  /*0130*/  IMAD.MOV R6, RZ, RZ, -R7 ;  /* 0x000000ffff067224 */ /* 0x002fc800078e0a07 */
[----:B------:R-:W-:Y:S02]  /*0140*/  IMAD R9, R6, R13, RZ ;  /* 0x0000000d06097224 */ /* 0x000fe400078e02ff */
[----:B------:R-:W-:-:S05]  /*0150*/  HFMA2 R6, -RZ, RZ, 0, 0 ;  /* 0x00000000ff067431 */ /* 0x000fca00000001ff */
[----:B------:R-:W-:Y:S01]  /*0160*/  IMAD.HI.U32 R10, R7, R9, R6 ;  /* 0x00000009070a7227 */ /* 0x000fe200078e0006 */
[----:B------:R-:W-:-:S03]  /*0170*/  IABS R7, R0 ;  /* 0x0000000000077213 */ /* 0x000fc60000000000 */
[----:B------:R-:W-:Y:S02]  /*0180*/  IMAD.MOV.U32 R6, RZ, RZ, R11 ;  /* 0x000000ffff067224 */ /* 0x000fe400078e000b */
[----:B------:R-:W-:Y:S01]  /*0190*/  IMAD.HI.U32 R10, R10, R5, RZ ;  /* 0x000000050a0a7227 */ /* 0x000fe200078e00ff */
[----:B------:R-:W1:Y:S03]  /*01a0*/  I2F.RP R11, R7 ;  /* 0x00000007000b7306 */ /* 0x000e660000209400 */
[----:B------:R-:W-:-:S04]  /*01b0*/  IMAD.MOV R8, RZ, RZ, -R10 ;  /* 0x000000ffff087224 */ /* 0x000fc800078e0a0a */
[C---:B------:R-:W-:Y:S01]  /*01c0*/  IMAD R8, R13.reuse, R8, R5 ;  /* 0x000000080d087224 */ /* 0x040fe200078e0205 */
[----:B------:R-:W2:Y:S04]  /*01d0*/  I2F.RP R9, R6 ;  /* 0x0000000600097306 */ /* 0x000ea80000209400 */
[----:B------:R-:W-:-:S04]  /*01e0*/  ISETP.GT.U32.AND P1, PT, R13, R8, PT ;  /* 0x000000080d00720c */ /* 0x000fc80003f24070 */
[----:B-1----:R-:W1:Y:S08]  /*01f0*/  MUFU.RCP R11, R11 ;  /* 0x0000000b000b7308 */ /* 0x002e700000001000 */
[----:B--2---:R-:W2:Y:S01]  /*0200*/  MUFU.RCP R9, R9 ;  /* 0x0000000900097308 */ /* 0x004ea20000001000 */
[----:B------:R-:W-:Y:S02]  /*0210*/  @!P1 IADD3 R8, PT, PT, R8, -R13, RZ ;  /* 0x8000000d08089210 */ /* 0x000fe40007ffe0ff */
[----:B------:R-:W-:-:S02]  /*0220*/  @!P1 IADD3 R10, PT, PT, R10, 0x1, RZ ;  /* 0x000000010a0a9810 */ /* 0x000fc40007ffe0ff */
[----:B------:R-:W-:Y:S02]  /*0230*/  ISETP.GE.U32.AND P0, PT, R8, R13, PT ;  /* 0x0000000d0800720c */ /* 0x000fe40003f06070 */
[----:B------:R-:W-:Y:S02]  /*0240*/  LOP3.LUT R8, R4, R3, RZ, 0x3c, !PT ;  /* 0x0000000304087212 */ /* 0x000fe400078e3cff */
[----:B------:R-:W-:Y:S02]  /*0250*/  ISETP.NE.AND P1, PT, R3, RZ, PT ;  /* 0x000000ff0300720c */ /* 0x000fe40003f25270 */
[----:B------:R-:W-:Y:S01]  /*0260*/  ISETP.GE.AND P2, PT, R8, RZ, PT ;  /* 0x000000ff0800720c */ /* 0x000fe20003f46270 */
[----:B-1----:R-:W-:Y:S02]  /*0270*/  VIADD R8, R11, 0xffffffe ;  /* 0x0ffffffe0b087836 */ /* 0x002fe40000000000 */
[----:B--2---:R-:W-:Y:S02]  /*0280*/  VIADD R12, R9, 0xffffffe ;  /* 0x0ffffffe090c7836 */ /* 0x004fe40000000000 */
[----:B------:R-:W1:Y:S02]  /*0290*/  F2I.FTZ.U32.TRUNC.NTZ R9, R8 ;  /* 0x0000000800097305 */ /* 0x000e64000021f000 */
[----:B------:R-:W-:-:S06]  /*02a0*/  @P0 VIADD R10, R10, 0x1 ;  /* 0x000000010a0a0836 */ /* 0x000fcc0000000000 */
[----:B------:R-:W-:Y:S01]  /*02b0*/  @!P2 IADD3 R10, PT, PT, -R10, RZ, RZ ;  /* 0x000000ff0a0aa210 */ /* 0x000fe20007ffe1ff */
[----:B------:R2:W3:Y:S01]  /*02c0*/  F2I.FTZ.U32.TRUNC.NTZ R13, R12 ;  /* 0x0000000c000d7305 */ /* 0x0004e2000021f000 */
[----:B------:R-:W-:-:S04]  /*02d0*/  @!P1 LOP3.LUT R10, RZ, R3, RZ, 0x33, !PT ;  /* 0x00000003ff0a9212 */ /* 0x000fc800078e33ff */
[----:B------:R-:W-:Y:S01]  /*02e0*/  IABS R14, R10 ;  /* 0x0000000a000e7213 */ /* 0x000fe20000000000 */
[----:B-1----:R-:W-:Y:S02]  /*02f0*/  IMAD.MOV R8, RZ, RZ, -R9 ;  /* 0x000000ffff087224 */ /* 0x002fe400078e0a09 */
[----:B--2---:R-:W-:Y:S02]  /*0300*/  IMAD.MOV.U32 R12, RZ, RZ, RZ ;  /* 0x000000ffff0c7224 */ /* 0x004fe400078e00ff */
[----:B---3--:R-:W-:-:S04]  /*0310*/  IMAD.MOV R11, RZ, RZ, -R13 ;  /* 0x000000ffff0b7224 */ /* 0x008fc800078e0a0d */
[----:B------:R-:W-:-:S04]  /*0320*/  IMAD R11, R11, R6, RZ ;  /* 0x000000060b0b7224 */ /* 0x000fc800078e02ff */
[----:B------:R-:W-:Y:S01]  /*0330*/  IMAD.HI.U32 R12, R13, R11, R12 ;  /* 0x0000000b0d0c7227 */ /* 0x000fe200078e000c */
[----:B------:R-:W-:Y:S02]  /*0340*/  MOV R11, R14 ;  /* 0x0000000e000b7202 */ /* 0x000fe40000000f00 */
[----:B------:R-:W-:Y:S01]  /*0350*/  IABS R14, R0 ;  /* 0x00000000000e7213 */ /* 0x000fe20000000000 */
[----:B------:R-:W-:Y:S02]  /*0360*/  IMAD R13, R8, R7, RZ ;  /* 0x00000007080d7224 */ /* 0x000fe400078e02ff */
[----:B------:R-:W-:-:S04]  /*0370*/  IMAD.HI.U32 R12, R12, R11, RZ ;  /* 0x0000000b0c0c7227 */ /* 0x000fc800078e00ff */
[----:B------:R-:W-:Y:S01]  /*0380*/  IMAD.MOV.U32 R8, RZ, RZ, RZ ;  /* 0x000000ffff087224 */ /* 0x000fe200078e00ff */
[----:B------:R-:W-:-:S03]  /*0390*/  IADD3 R12, PT, PT, -R12, RZ, RZ ;  /* 0x000000ff0c0c7210 */ /* 0x000fc60007ffe1ff */
[----:B------:R-:W-:-:S04]  /*03a0*/  IMAD.HI.U32 R8, R9, R13, R8 ;  /* 0x0000000d09087227 */ /* 0x000fc800078e0008 */
[----:B------:R-:W-:Y:S02]  /*03b0*/  IMAD.MOV R13, RZ, RZ, -R14 ;  /* 0x000000ffff0d7224 */ /* 0x000fe400078e0a0e */
[----:B------:R-:W-:-:S04]  /*03c0*/  IMAD.HI.U32 R8, R8, R5, RZ ;  /* 0x0000000508087227 */ /* 0x000fc800078e00ff */
[----:B------:R-:W-:Y:S02]  /*03d0*/  IMAD R9, R6, R12, R11 ;  /* 0x0000000c06097224 */ /* 0x000fe400078e020b */
[----:B------:R-:W-:Y:S01]  /*03e0*/  IMAD R12, R8, R13, R5 ;  /* 0x0000000d080c7224 */ /* 0x000fe200078e0205 */
[----:B------:R-:W-:Y:S02]  /*03f0*/  LOP3.LUT R5, R4, R0, RZ, 0x3c, !PT ;  /* 0x0000000004057212 */ /* 0x000fe400078e3cff */
[----:B------:R-:W-:Y:S02]  /*0400*/  ISETP.GT.U32.AND P0, PT, R6, R9, PT ;  /* 0x000000090600720c */ /* 0x000fe40003f04070 */
[----:B------:R-:W-:-:S11]  /*0410*/  ISETP.GT.U32.AND P1, PT, R7, R12, PT ;  /* 0x0000000c0700720c */ /* 0x000fd60003f24070 */
[----:B------:R-:W-:Y:S01]  /*0420*/  @!P0 IMAD.IADD R9, R9, 0x1, -R6 ;  /* 0x0000000109098824 */ /* 0x000fe200078e0a06 */
[----:B------:R-:W-:Y:S01]  /*0430*/  ISETP.GE.AND P0, PT, R5, RZ, PT ;  /* 0x000000ff0500720c */ /* 0x000fe20003f06270 */
[----:B------:R-:W-:Y:S01]  /*0440*/  @!P1 VIADD R8, R8, 0x1 ;  /* 0x0000000108089836 */ /* 0x000fe20000000000 */
[----:B------:R-:W-:Y:S02]  /*0450*/  @!P1 IADD3 R12, PT, PT, R12, -R7, RZ ;  /* 0x800000070c0c9210 */ /* 0x000fe40007ffe0ff */
[----:B------:R-:W-:Y:S02]  /*0460*/  ISETP.GT.U32.AND P3, PT, R6, R9, PT ;  /* 0x000000090600720c */ /* 0x000fe40003f64070 */
[----:B------:R-:W-:Y:S02]  /*0470*/  ISETP.GE.U32.AND P2, PT, R12, R7, PT ;  /* 0x000000070c00720c */ /* 0x000fe40003f46070 */
[C---:B------:R-:W-:Y:S02]  /*0480*/  ISETP.GE.AND P1, PT, R10.reuse, RZ, PT ;  /* 0x000000ff0a00720c */ /* 0x040fe40003f26270 */
[----:B------:R-:W-:-:S05]  /*0490*/  IADD3 R10, PT, PT, -R10, RZ, RZ ;  /* 0x000000ff0a0a7210 */ /* 0x000fca0007ffe1ff */
[----:B------:R-:W-:Y:S02]  /*04a0*/  IMAD R14, R3, R10, R4 ;  /* 0x0000000a030e7224 */ /* 0x000fe400078e0204 */
[----:B------:R-:W-:Y:S02]  /*04b0*/  @!P3 IADD3 R9, PT, PT, R9, -R6, RZ ;  /* 0x800000060909b210 */ /* 0x000fe40007ffe0ff */
[----:B------:R-:W1:Y:S01]  /*04c0*/  LDC.64 R6, c[0x0][0x390] ;  /* 0x0000e400ff067b82 */ /* 0x000e620000000a00 */
[----:B------:R-:W-:Y:S01]  /*04d0*/  ISETP.NE.AND P3, PT, R2, RZ, PT ;  /* 0x000000ff0200720c */ /* 0x000fe20003f65270 */
[----:B------:R-:W-:Y:S01]  /*04e0*/  @P2 VIADD R8, R8, 0x1 ;  /* 0x0000000108082836 */ /* 0x000fe20000000000 */
[----:B------:R-:W-:Y:S01]  /*04f0*/  ISETP.NE.AND P2, PT, R0, RZ, PT ;  /* 0x000000ff0000720c */ /* 0x000fe20003f45270 */
[----:B------:R-:W-:Y:S01]  /*0500*/  IMAD.MOV.U32 R12, RZ, RZ, R9 ;  /* 0x000000ffff0c7224 */ /* 0x000fe200078e0009 */
[----:B------:R-:W-:Y:S02]  /*0510*/  SHF.L.U32 R4, R14, 0x1, RZ ;  /* 0x000000010e047819 */ /* 0x000fe400000006ff */
[----:B------:R-:W-:Y:S01]  /*0520*/  MOV R5, R8 ;  /* 0x0000000800057202 */ /* 0x000fe20000000f00 */
[----:B------:R-:W-:Y:S01]  /*0530*/  @!P1 IMAD.MOV R12, RZ, RZ, -R12 ;  /* 0x000000ffff0c9224 */ /* 0x000fe200078e0a0c */
[----:B------:R-:W2:Y:S02]  /*0540*/  LDC.64 R8, c[0x0][0x380] ;  /* 0x0000e000ff087b82 */ /* 0x000ea40000000a00 */
[----:B------:R-:W-:-:S03]  /*0550*/  @!P0 IADD3 R5, PT, PT, -R5, RZ, RZ ;  /* 0x000000ff05058210 */ /* 0x000fc60007ffe1ff */
[----:B------:R-:W-:Y:S02]  /*0560*/  @!P3 LOP3.LUT R12, RZ, R2, RZ, 0x33, !PT ;  /* 0x00000002ff0cb212 */ /* 0x000fe400078e33ff */
[----:B------:R-:W-:-:S03]  /*0570*/  @!P2 LOP3.LUT R5, RZ, R0, RZ, 0x33, !PT ;  /* 0x00000000ff05a212 */ /* 0x000fc600078e33ff */
[----:B------:R-:W-:-:S04]  /*0580*/  IMAD.SHL.U32 R0, R12, 0x2, RZ ;  /* 0x000000020c007824 */ /* 0x000fc800078e00ff */
[----:B-1----:R-:W-:-:S04]  /*0590*/  IMAD R0, R5, R6, R0 ;  /* 0x0000000605007224 */ /* 0x002fc800078e0200 */
[----:B------:R-:W-:-:S04]  /*05a0*/  IMAD R11, R0, R7, R4 ;  /* 0x00000007000b7224 */ /* 0x000fc800078e0204 */
[----:B--2---:R-:W-:Y:S02]  /*05b0*/  IMAD.WIDE R8, R11, 0x4, R8 ;  /* 0x000000040b087825 */ /* 0x004fe400078e0208 */
[----:B------:R-:W1:Y:S03]  /*05c0*/  LDC.64 R10, c[0x0][0x388] ;  /* 0x0000e200ff0a7b82 */ /* 0x000e660000000a00 */
[----:B0-----:R-:W2:Y:S01]  /*05d0*/  LDG.E R0, desc[UR4][R8.64] ;  /* 0x0000000408007981 */ /* 0x001ea2000c1e1900 */
[----:B------:R-:W-:-:S03]  /*05e0*/  IMAD.WIDE R6, R7, 0x4, R8 ;  /* 0x0000000407067825 */ /* 0x000fc600078e0208 */
[----:B------:R-:W3:Y:S04]  /*05f0*/  LDG.E R13, desc[UR4][R8.64+0x4] ;  /* 0x00000404080d7981 */ /* 0x000ee8000c1e1900 */
[----:B------:R-:W4:Y:S04]  /*0600*/  LDG.E R15, desc[UR4][R6.64] ;  /* 0x00000004060f7981 */ /* 0x000f28000c1e1900 */
[----:B------:R-:W5:Y:S01]  /*0610*/  LDG.E R17, desc[UR4][R6.64+0x4] ;  /* 0x0000040406117981 */ /* 0x000f62000c1e1900 */
[----:B------:R-:W-:-:S04]  /*0620*/  IMAD R2, R5, R2, R12 ;  /* 0x0000000205027224 */ /* 0x000fc800078e020c */
[----:B------:R-:W-:-:S04]  /*0630*/  IMAD R3, R2, R3, R14 ;  /* 0x0000000302037224 */ /* 0x000fc800078e020e */
[----:B-1----:R-:W-:Y:S01]  /*0640*/  IMAD.WIDE R2, R3, 0x4, R10 ;  /* 0x0000000403027825 */ /* 0x002fe200078e020a */
[----:B--2---:R-:W-:-:S04]  /*0650*/  FMNMX R0, R0, -1000, !PT ;  /* 0xc47a000000007809 */ /* 0x004fc80007800000 */
[----:B---3--:R-:W-:-:S04]  /*0660*/  FSETP.GT.AND P0, PT, R13, R0, PT ;  /* 0x000000000d00720b */ /* 0x008fc80003f04000 */
[----:B------:R-:W-:-:S04]  /*0670*/  FSEL R0, R13, R0, P0 ;  /* 0x000000000d007208 */ /* 0x000fc80000000000 */
[----:B----4-:R-:W-:-:S04]  /*0680*/  FSETP.GT.AND P0, PT, R15, R0, PT ;  /* 0x000000000f00720b */ /* 0x010fc80003f04000 */
[----:B------:R-:W-:-:S04]  /*0690*/  FSEL R0, R15, R0, P0 ;  /* 0x000000000f007208 */ /* 0x000fc80000000000 */
[----:B-----5:R-:W-:-:S04]  /*06a0*/  FSETP.GT.AND P0, PT, R17, R0, PT ;  /* 0x000000001100720b */ /* 0x020fc80003f04000 */
[----:B------:R-:W-:-:S05]  /*06b0*/  FSEL R17, R17, R0, P0 ;  /* 0x0000000011117208 */ /* 0x000fca0000000000 */
[----:B------:R-:W-:Y:S01]  /*06c0*/  STG.E desc[UR4][R2.64], R17 ;  /* 0x0000001102007986 */ /* 0x000fe2000c101904 */
[----:B------:R-:W-:Y:S05]  /*06d0*/  EXIT ;  /* 0x000000000000794d */ /* 0x000fea0003800000 */
.L_x_54:
        /* <DEDUP_REMOVED lines=10> */
.L_x_100:


//--------------------- .text._Z13convolution3dPfS_S_iiiiiiii --------------------------
	.section	.text._Z13convolution3dPfS_S_iiiiiiii,"ax",@progbits
	.align	128
        .global         _Z13convolution3dPfS_S_iiiiiiii
        .type           _Z13convolution3dPfS_S_iiiiiiii,@function
        .size           _Z13convolution3dPfS_S_iiiiiiii,(.L_x_101 - _Z13convolution3dPfS_S_iiiiiiii)
        .other          _Z13convolution3dPfS_S_iiiiiiii,@"STO_CUDA_ENTRY STV_DEFAULT"
_Z13convolution3dPfS_S_iiiiiiii:
.text._Z13convolution3dPfS_S_iiiiiiii:
[----:B------:R-:W-:Y:S01]  /*0000*/  LDC R1, c[0x0][0x37c] ;  /* 0x0000df00ff017b82 */ /* 0x000fe20000000800 */
[----:B------:R-:W0:Y:S01]  /*0010*/  S2R R0, SR_TID.X ;  /* 0x0000000000007919 */ /* 0x000e220000002100 */
[----:B------:R-:W1:Y:S06]  /*0020*/  LDCU UR4, c[0x0][0x3b0] ;  /* 0x00007600ff0477ac */ /* 0x000e6c0008000800 */
[----:B------:R-:W2:Y:S01]  /*0030*/  S2UR UR22, SR_CTAID.Z ;  /* 0x00000000001679c3 */ /* 0x000ea20000002700 */
[----:B------:R-:W-:Y:S01]  /*0040*/  IMAD.MOV.U32 R12, RZ, RZ, RZ ;  /* 0x000000ffff0c7224 */ /* 0x000fe200078e00ff */
[----:B------:R-:W3:Y:S01]  /*0050*/  S2R R11, SR_TID.Y ;  /* 0x00000000000b7919 */ /* 0x000ee20000002200 */
[----:B------:R-:W4:Y:S01]  /*0060*/  LDCU.64 UR18, c[0x0][0x358] ;  /* 0x00006b00ff1277ac */ /* 0x000f220008000a00 */
[----:B------:R-:W0:Y:S01]  /*0070*/  S2R R13, SR_CTAID.X ;  /* 0x00000000000d7919 */ /* 0x000e220000002500 */
[----:B------:R-:W3:Y:S01]  /*0080*/  S2R R10, SR_CTAID.Y ;  /* 0x00000000000a7919 */ /* 0x000ee20000002600 */
[----:B-1----:R-:W-:Y:S01]  /*0090*/  UISETP.GE.AND UP0, UPT, UR4, 0x1, UPT ;  /* 0x000000010400788c */ /* 0x002fe2000bf06270 */
[----:B0-----:R-:W-:-:S02]  /*00a0*/  IMAD R2, R13, 0x10, R0 ;  /* 0x000000100d027824 */ /* 0x001fc400078e0200 */
[----:B---3--:R-:W-:-:S06]  /*00b0*/  IMAD R3, R10, 0x10, R11 ;  /* 0x000000100a037824 */ /* 0x008fcc00078e020b */
[----:B--2-4-:R-:W-:Y:S05]  /*00c0*/  BRA.U !UP0, `(.L_x_55) ;  /* 0x0000001d080c7547 */ /* 0x014fea000b800000 */
[----:B------:R-:W0:Y:S01]  /*00d0*/  LDCU.64 UR4, c[0x0][0x3a0] ;  /* 0x00007400ff0477ac */ /* 0x000e220008000a00 */
[----:B------:R-:W-:Y:S01]  /*00e0*/  IMAD.MOV.U32 R12, RZ, RZ, RZ ;  /* 0x000000ffff0c7224 */ /* 0x000fe200078e00ff */
[----:B------:R-:W1:Y:S01]  /*00f0*/  LDCU.64 UR8, c[0x0][0x3a8] ;  /* 0x00007500ff0877ac */ /* 0x000e620008000a00 */
[----:B------:R-:W2:Y:S01]  /*0100*/  LDCU.64 UR6, c[0x0][0x398] ;  /* 0x00007300ff0677ac */ /* 0x000ea20008000a00 */
[----:B0-----:R-:W-:Y:S01]  /*0110*/  ISETP.GE.AND P0, PT, R2, UR5, PT ;  /* 0x0000000502007c0c */ /* 0x001fe2000bf06270 */
[----:B-1----:R-:W-:-:S03]  /*0120*/  IMAD.U32 R2, RZ, RZ, UR8 ;  /* 0x00000008ff027e24 */ /* 0x002fc6000f8e00ff */
[----:B------:R-:W-:Y:S01]  /*0130*/  ISETP.GE.OR P0, PT, R3, UR4, P0 ;  /* 0x0000000403007c0c */ /* 0x000fe20008706670 */
[----:B------:R-:W-:Y:S02]  /*0140*/  UIADD3 UR23, UPT, UPT, UR9, 0xf, URZ ;  /* 0x0000000f09177890 */ /* 0x000fe4000fffe0ff */
[----:B------:R-:W-:Y:S01]  /*0150*/  UIADD3 UR10, UPT, UPT, UR8, 0xf, URZ ;  /* 0x0000000f080a7890 */ /* 0x000fe2000fffe0ff */
[----:B------:R-:W-:Y:S01]  /*0160*/  ISETP.LT.OR P0, PT, R2, 0x1, P0 ;  /* 0x000000010200780c */ /* 0x000fe20000701670 */
[----:B------:R-:W-:Y:S02]  /*0170*/  UIMAD UR8, UR9, UR8, URZ ;  /* 0x00000008090872a4 */ /* 0x000fe4000f8e02ff */
[----:B------:R-:W-:Y:S01]  /*0180*/  MOV R2, UR9 ;  /* 0x0000000900027c02 */ /* 0x000fe20008000f00 */
[----:B------:R-:W-:Y:S02]  /*0190*/  ULOP3.LUT UR26, UR9, 0x7, URZ, 0xc0, !UPT ;  /* 0x00000007091a7892 */ /* 0x000fe4000f8ec0ff */
[----:B------:R-:W-:Y:S01]  /*01a0*/  ULOP3.LUT UR27, UR9, 0x3, URZ, 0xc0, !UPT ;  /* 0x00000003091b7892 */ /* 0x000fe2000f8ec0ff */
[----:B------:R-:W-:Y:S01]  /*01b0*/  ISETP.LT.OR P0, PT, R2, 0x1, P0 ;  /* 0x000000010200780c */ /* 0x000fe20000701670 */
[----:B--2---:R-:W-:-:S02]  /*01c0*/  UIMAD UR7, UR7, UR6, URZ ;  /* 0x00000006070772a4 */ /* 0x004fc4000f8e02ff */
[----:B------:R-:W-:Y:S02]  /*01d0*/  ULOP3.LUT UR9, UR9, 0x7ffffff8, URZ, 0xc0, !UPT ;  /* 0x7ffffff809097892 */ /* 0x000fe4000f8ec0ff */
[----:B------:R-:W-:Y:S01]  /*01e0*/  UIMAD UR10, UR23, UR10, URZ ;  /* 0x0000000a170a72a4 */ /* 0x000fe2000f8e02ff */
[----:B------:R-:W-:-:S11]  /*01f0*/  UMOV UR4, URZ ;  /* 0x000000ff00047c82 */ /* 0x000fd60008000000 */
.L_x_75:
[----:B0-----:R-:W0:Y:S01]  /*0200*/  LDCU UR5, c[0x0][0x3b0] ;  /* 0x00007600ff0577ac */ /* 0x001e220008000800 */
[----:B------:R-:W-:Y:S01]  /*0210*/  IMAD R7, R11, 0x10, R0 ;  /* 0x000000100b077824 */ /* 0x000fe200078e0200 */
[----:B------:R-:W-:Y:S01]  /*0220*/  BSSY.RECONVERGENT B1, `(.L_x_56) ;  /* 0x000011d000017945 */ /* 0x000fe20003800200 */
[----:B------:R-:W-:Y:S01]  /*0230*/  IMAD.U32 R14, RZ, RZ, UR4 ;  /* 0x00000004ff0e7e24 */ /* 0x000fe2000f8e00ff */
[----:B-1----:R-:W1:Y:S02]  /*0240*/  LDCU.64 UR14, c[0x0][0x398] ;  /* 0x00007300ff0e77ac */ /* 0x002e640008000a00 */
[----:B------:R-:W-:Y:S01]  /*0250*/  ISETP.GE.AND P1, PT, R7, UR10, PT ;  /* 0x0000000a07007c0c */ /* 0x000fe2000bf26270 */
[----:B0-----:R-:W-:Y:S02]  /*0260*/  UIMAD UR11, UR22, UR5, UR4 ;  /* 0x00000005160b72a4 */ /* 0x001fe4000f8e0204 */
[----:B------:R-:W-:Y:S02]  /*0270*/  UIADD3 UR4, UPT, UPT, UR4, 0x1, URZ ;  /* 0x0000000104047890 */ /* 0x000fe4000fffe0ff */
[----:B------:R-:W-:-:S02]  /*0280*/  UIMAD UR11, UR8, UR11, URZ ;  /* 0x0000000b080b72a4 */ /* 0x000fc4000f8e02ff */
[----:B------:R-:W-:Y:S02]  /*0290*/  UISETP.NE.AND UP0, UPT, UR4, UR5, UPT ;  /* 0x000000050400728c */ /* 0x000fe4000bf05270 */
[----:B------:R-:W-:-:S04]  /*02a0*/  USHF.R.S32.HI UR28, URZ, 0x1f, UR11 ;  /* 0x0000001fff1c7899 */ /* 0x000fc8000801140b */
[----:B-12---:R-:W-:Y:S08]  /*02b0*/  @P1 BRA `(.L_x_57) ;  /* 0x00000010004c1947 */ /* 0x006ff00003800000 */
[----:B------:R-:W-:Y:S01]  /*02c0*/  VIADD R9, R7, 0x100 ;  /* 0x0000010007097836 */ /* 0x000fe20000000000 */
[----:B------:R-:W-:Y:S01]  /*02d0*/  LOP3.LUT R3, RZ, R0, RZ, 0x33, !PT ;  /* 0x00000000ff037212 */ /* 0x000fe200078e33ff */
[----:B------:R-:W-:Y:S01]  /*02e0*/  IMAD R14, R14, UR7, RZ ;  /* 0x000000070e0e7c24 */ /* 0x000fe2000f8e02ff */
[----:B------:R-:W-:Y:S01]  /*02f0*/  BSSY.RECONVERGENT B0, `(.L_x_58) ;  /* 0x000007d000007945 */ /* 0x000fe20003800200 */
[----:B------:R-:W-:Y:S01]  /*0300*/  IMAD.MOV.U32 R16, RZ, RZ, R7 ;  /* 0x000000ffff107224 */ /* 0x000fe200078e0007 */
[----:B------:R-:W-:Y:S02]  /*0310*/  VIMNMX R2, PT, PT, R9, UR10, !PT ;  /* 0x0000000a09027c48 */ /* 0x000fe4000ffe0100 */
[----:B------:R-:W-:Y:S02]  /*0320*/  SHF.R.S32.HI R15, RZ, 0x1f, R14 ;  /* 0x0000001fff0f7819 */ /* 0x000fe4000001140e */
[----:B------:R-:W-:-:S05]  /*0330*/  IADD3 R2, PT, PT, R2, R3, RZ ;  /* 0x0000000302027210 */ /* 0x000fca0007ffe0ff */
[----:B------:R-:W-:-:S05]  /*0340*/  IMAD R6, R11, -0x10, R2 ;  /* 0xfffffff00b067824 */ /* 0x000fca00078e0202 */
[----:B------:R-:W-:-:S04]  /*0350*/  LOP3.LUT R21, R6, 0x300, RZ, 0xc0, !PT ;  /* 0x0000030006157812 */ /* 0x000fc800078ec0ff */
[----:B------:R-:W-:-:S13]  /*0360*/  ISETP.NE.AND P1, PT, R21, 0x300, PT ;  /* 0x000003001500780c */ /* 0x000fda0003f25270 */
[----:B------:R-:W-:Y:S05]  /*0370*/  @!P1 BRA `(.L_x_59) ;  /* 0x0000000400d09947 */ /* 0x000fea0003800000 */
[----:B------:R-:W-:Y:S01]  /*0380*/  IABS R8, UR23 ;  /* 0x0000001700087c13 */ /* 0x000fe20008000000 */
[----:B------:R-:W-:Y:S01]  /*0390*/  BSSY.RECONVERGENT B2, `(.L_x_60) ;  /* 0x000002a000027945 */ /* 0x000fe20003800200 */
[----:B------:R-:W-:Y:S02]  /*03a0*/  IABS R5, UR23 ;  /* 0x0000001700057c13 */ /* 0x000fe40008000000 */
[----:B------:R-:W0:Y:S01]  /*03b0*/  I2F.RP R4, R8 ;  /* 0x0000000800047306 */ /* 0x000e220000209400 */
[----:B------:R-:W-:Y:S02]  /*03c0*/  LOP3.LUT R19, RZ, UR23, RZ, 0x33, !PT ;  /* 0x00000017ff137c12 */ /* 0x000fe4000f8e33ff */
[----:B------:R-:W-:-:S05]  /*03d0*/  IMAD.MOV R18, RZ, RZ, -R5 ;  /* 0x000000ffff127224 */ /* 0x000fca00078e0a05 */
[----:B0-----:R-:W0:Y:S02]  /*03e0*/  MUFU.RCP R4, R4 ;  /* 0x0000000400047308 */ /* 0x001e240000001000 */
[----:B0-----:R-:W-:Y:S01]  /*03f0*/  VIADD R2, R4, 0xffffffe ;  /* 0x0ffffffe04027836 */ /* 0x001fe20000000000 */
[----:B------:R-:W-:-:S05]  /*0400*/  IABS R4, R7 ;  /* 0x0000000700047213 */ /* 0x000fca0000000000 */
[----:B------:R0:W1:Y:S02]  /*0410*/  F2I.FTZ.U32.TRUNC.NTZ R3, R2 ;  /* 0x0000000200037305 */ /* 0x000064000021f000 */
[----:B0-----:R-:W-:Y:S02]  /*0420*/  HFMA2 R2, -RZ, RZ, 0, 0 ;  /* 0x00000000ff027431 */ /* 0x001fe400000001ff */
[----:B-1----:R-:W-:-:S04]  /*0430*/  IMAD.MOV R17, RZ, RZ, -R3 ;  /* 0x000000ffff117224 */ /* 0x002fc800078e0a03 */
[----:B------:R-:W-:-:S04]  /*0440*/  IMAD R17, R17, R8, RZ ;  /* 0x0000000811117224 */ /* 0x000fc800078e02ff */
[----:B------:R-:W-:Y:S01]  /*0450*/  IMAD.HI.U32 R17, R3, R17, R2 ;  /* 0x0000001103117227 */ /* 0x000fe200078e0002 */
[----:B------:R-:W-:-:S04]  /*0460*/  LOP3.LUT R2, R7, UR23, RZ, 0x3c, !PT ;  /* 0x0000001707027c12 */ /* 0x000fc8000f8e3cff */
[----:B------:R-:W-:Y:S01]  /*0470*/  ISETP.GE.AND P3, PT, R2, RZ, PT ;  /* 0x000000ff0200720c */ /* 0x000fe20003f66270 */
[----:B------:R-:W-:-:S04]  /*0480*/  IMAD.HI.U32 R3, R17, R4, RZ ;  /* 0x0000000411037227 */ /* 0x000fc800078e00ff */
[----:B------:R-:W-:-:S05]  /*0490*/  IMAD R5, R3, R18, R4 ;  /* 0x0000001203057224 */ /* 0x000fca00078e0204 */
[----:B------:R-:W-:-:S13]  /*04a0*/  ISETP.GT.U32.AND P2, PT, R8, R5, PT ;  /* 0x000000050800720c */ /* 0x000fda0003f44070 */
[----:B------:R-:W-:Y:S02]  /*04b0*/  @!P2 IMAD.IADD R5, R5, 0x1, -R8 ;  /* 0x000000010505a824 */ /* 0x000fe400078e0a08 */
[----:B------:R-:W-:Y:S01]  /*04c0*/  @!P2 VIADD R3, R3, 0x1 ;  /* 0x000000010303a836 */ /* 0x000fe20000000000 */
[----:B------:R-:W-:Y:S02]  /*04d0*/  ISETP.NE.AND P2, PT, RZ, UR23, PT ;  /* 0x00000017ff007c0c */ /* 0x000fe4000bf45270 */
[----:B------:R-:W-:-:S13]  /*04e0*/  ISETP.GE.U32.AND P1, PT, R5, R8, PT ;  /* 0x000000080500720c */ /* 0x000fda0003f26070 */
[----:B------:R-:W-:-:S05]  /*04f0*/  @P1 VIADD R3, R3, 0x1 ;  /* 0x0000000103031836 */ /* 0x000fca0000000000 */
[----:B------:R-:W-:Y:S02]  /*0500*/  MOV R4, R3 ;  /* 0x0000000300047202 */ /* 0x000fe40000000f00 */
[----:B------:R-:W0:Y:S03]  /*0510*/  LDC.64 R2, c[0x0][0x398] ;  /* 0x0000e600ff027b82 */ /* 0x000e260000000a00 */
[----:B------:R-:W-:-:S05]  /*0520*/  @!P3 IMAD.MOV R4, RZ, RZ, -R4 ;  /* 0x000000ffff04b224 */ /* 0x000fca00078e0a04 */
[----:B------:R-:W-:-:S05]  /*0530*/  SEL R5, R19, R4, !P2 ;  /* 0x0000000413057207 */ /* 0x000fca0005000000 */
[----:B------:R-:W-:-:S04]  /*0540*/  IMAD.MOV R4, RZ, RZ, -R5 ;  /* 0x000000ffff047224 */ /* 0x000fc800078e0a05 */
[----:B------:R-:W-:-:S04]  /*0550*/  IMAD R4, R4, UR23, R7 ;  /* 0x0000001704047c24 */ /* 0x000fc8000f8e0207 */
[----:B------:R-:W-:Y:S01]  /*0560*/  IMAD R16, R13, 0x10, R4 ;  /* 0x000000100d107824 */ /* 0x000fe200078e0204 */
[----:B------:R-:W-:Y:S01]  /*0570*/  LEA R4, R10, R5, 0x4 ;  /* 0x000000050a047211 */ /* 0x000fe200078e20ff */
[----:B------:R-:W-:-:S03]  /*0580*/  IMAD.MOV.U32 R5, RZ, RZ, RZ ;  /* 0x000000ffff057224 */ /* 0x000fc600078e00ff */
[----:B0-----:R-:W-:-:S04]  /*0590*/  ISETP.GE.AND P1, PT, R16, R3, PT ;  /* 0x000000031000720c */ /* 0x001fc80003f26270 */
[----:B------:R-:W-:-:S13]  /*05a0*/  ISETP.GE.OR P1, PT, R4, R2, P1 ;  /* 0x000000020400720c */ /* 0x000fda0000f26670 */
[----:B------:R-:W-:Y:S05]  /*05b0*/  @P1 BRA `(.L_x_61) ;  /* 0x00000000001c1947 */ /* 0x000fea0003800000 */
[----:B------:R-:W0:Y:S01]  /*05c0*/  LDCU.64 UR12, c[0x0][0x380] ;  /* 0x00007000ff0c77ac */ /* 0x000e220008000a00 */
[----:B------:R-:W-:-:S05]  /*05d0*/  IMAD R4, R4, R3, R16 ;  /* 0x0000000304047224 */ /* 0x000fca00078e0210 */
[----:B------:R-:W-:-:S04]  /*05e0*/  IADD3 R5, P1, PT, R14, R4, RZ ;  /* 0x000000040e057210 */ /* 0x000fc80007f3e0ff */
[----:B------:R-:W-:Y:S02]  /*05f0*/  LEA.HI.X.SX32 R16, R4, R15, 0x1, P1 ;  /* 0x0000000f04107211 */ /* 0x000fe400008f0eff */
[----:B0-----:R-:W-:-:S04]  /*0600*/  LEA R4, P1, R5, UR12, 0x2 ;  /* 0x0000000c05047c11 */ /* 0x001fc8000f8210ff */
[----:B------:R-:W-:-:S06]  /*0610*/  LEA.HI.X R5, R5, UR13, R16, 0x2, P1 ;  /* 0x0000000d05057c11 */ /* 0x000fcc00088f1410 */
[----:B------:R0:W5:Y:S03]  /*0620*/  LDG.E R5, desc[UR18][R4.64] ;  /* 0x0000001204057981 */ /* 0x000166000c1e1900 */
.L_x_61:
[----:B------:R-:W-:Y:S05]  /*0630*/  BSYNC.RECONVERGENT B2 ;  /* 0x0000000000027941 */ /* 0x000fea0003800200 */
.L_x_60:
[----:B------:R-:W1:Y:S01]  /*0640*/  S2UR UR6, SR_CgaCtaId ;  /* 0x00000000000679c3 */ /* 0x000e620000008800 */
[----:B------:R-:W-:Y:S01]  /*0650*/  UMOV UR5, 0x400 ;  /* 0x0000040000057882 */ /* 0x000fe20000000000 */
[----:B------:R-:W-:Y:S01]  /*0660*/  ISETP.NE.AND P1, PT, R21, RZ, PT ;  /* 0x000000ff1500720c */ /* 0x000fe20003f25270 */
[----:B------:R-:W-:Y:S01]  /*0670*/  IMAD.MOV.U32 R16, RZ, RZ, R9 ;  /* 0x000000ffff107224 */ /* 0x000fe200078e0009 */
[----:B-1----:R-:W-:-:S06]  /*0680*/  ULEA UR5, UR6, UR5, 0x18 ;  /* 0x0000000506057291 */ /* 0x002fcc000f8ec0ff */
[----:B------:R-:W-:-:S05]  /*0690*/  LEA R20, R7, UR5, 0x2 ;  /* 0x0000000507147c11 */ /* 0x000fca000f8e10ff */
[----:B-----5:R1:W-:Y:S01]  /*06a0*/  STS [R20], R5 ;  /* 0x0000000514007388 */ /* 0x0203e20000000800 */
[----:B------:R-:W-:Y:S05]  /*06b0*/  @!P1 BRA `(.L_x_59) ;  /* 0x0000000400009947 */ /* 0x000fea0003800000 */
[----:B0-----:R-:W-:Y:S01]  /*06c0*/  IABS R4, R9 ;  /* 0x0000000900047213 */ /* 0x001fe20000000000 */
[----:B------:R-:W-:Y:S04]  /*06d0*/  BSSY.RECONVERGENT B2, `(.L_x_62) ;  /* 0x000001b000027945 */ /* 0x000fe80003800200 */
[----:B-1----:R-:W-:-:S04]  /*06e0*/  IMAD.HI.U32 R5, R17, R4, RZ ;  /* 0x0000000411057227 */ /* 0x002fc800078e00ff */
[----:B------:R-:W-:Y:S01]  /*06f0*/  IMAD R23, R5, R18, R4 ;  /* 0x0000001205177224 */ /* 0x000fe200078e0204 */
[----:B------:R-:W-:-:S04]  /*0700*/  LOP3.LUT R4, R9, UR23, RZ, 0x3c, !PT ;  /* 0x0000001709047c12 */ /* 0x000fc8000f8e3cff */
[----:B------:R-:W-:Y:S02]  /*0710*/  ISETP.GT.U32.AND P3, PT, R8, R23, PT ;  /* 0x000000170800720c */ /* 0x000fe40003f64070 */
[----:B------:R-:W-:-:S11]  /*0720*/  ISETP.GE.AND P4, PT, R4, RZ, PT ;  /* 0x000000ff0400720c */ /* 0x000fd60003f86270 */
[----:B------:R-:W-:Y:S01]  /*0730*/  @!P3 IMAD.IADD R23, R23, 0x1, -R8 ;  /* 0x000000011717b824 */ /* 0x000fe200078e0a08 */
[----:B------:R-:W-:-:S04]  /*0740*/  @!P3 IADD3 R5, PT, PT, R5, 0x1, RZ ;  /* 0x000000010505b810 */ /* 0x000fc80007ffe0ff */
[----:B------:R-:W-:-:S13]  /*0750*/  ISETP.GE.U32.AND P1, PT, R23, R8, PT ;  /* 0x000000081700720c */ /* 0x000fda0003f26070 */
[----:B------:R-:W-:-:S04]  /*0760*/  @P1 VIADD R5, R5, 0x1 ;  /* 0x0000000105051836 */ /* 0x000fc80000000000 */
[----:B------:R-:W-:-:S05]  /*0770*/  @!P4 IMAD.MOV R5, RZ, RZ, -R5 ;  /* 0x000000ffff05c224 */ /* 0x000fca00078e0a05 */
[----:B------:R-:W-:-:S05]  /*0780*/  SEL R5, R19, R5, !P2 ;  /* 0x0000000513057207 */ /* 0x000fca0005000000 */
[----:B------:R-:W-:-:S04]  /*0790*/  IMAD.MOV R4, RZ, RZ, -R5 ;  /* 0x000000ffff047224 */ /* 0x000fc800078e0a05 */
[----:B------:R-:W-:-:S05]  /*07a0*/  IMAD R4, R4, UR23, R9 ;  /* 0x0000001704047c24 */ /* 0x000fca000f8e0209 */
[----:B------:R-:W-:Y:S01]  /*07b0*/  LEA R16, R13, R4, 0x4 ;  /* 0x000000040d107211 */ /* 0x000fe200078e20ff */
[----:B------:R-:W-:Y:S02]  /*07c0*/  IMAD R4, R10, 0x10, R5 ;  /* 0x000000100a047824 */ /* 0x000fe400078e0205 */
[----:B------:R-:W-:Y:S01]  /*07d0*/  IMAD.MOV.U32 R5, RZ, RZ, RZ ;  /* 0x000000ffff057224 */ /* 0x000fe200078e00ff */
[----:B------:R-:W-:-:S04]  /*07e0*/  ISETP.GE.AND P1, PT, R16, R3, PT ;  /* 0x000000031000720c */ /* 0x000fc80003f26270 */
        /* <DEDUP_REMOVED lines=9> */
.L_x_63:
[----:B------:R-:W-:Y:S05]  /*0880*/  BSYNC.RECONVERGENT B2 ;  /* 0x0000000000027941 */ /* 0x000fea0003800200 */
.L_x_62:
[----:B-----5:R2:W-:Y:S01]  /*0890*/  STS [R20+0x400], R5 ;  /* 0x0004000514007388 */ /* 0x0205e20000000800 */
[----:B------:R-:W-:Y:S01]  /*08a0*/  ISETP.NE.AND P1, PT, R21, 0x100, PT ;  /* 0x000001001500780c */ /* 0x000fe20003f25270 */
[----:B------:R-:W-:-:S12]  /*08b0*/  VIADD R16, R7, 0x200 ;  /* 0x0000020007107836 */ /* 0x000fd80000000000 */
[----:B--2---:R-:W-:Y:S05]  /*08c0*/  @!P1 BRA `(.L_x_59) ;  /* 0x00000000007c9947 */ /* 0x004fea0003800000 */
[----:B0-----:R-:W-:Y:S01]  /*08d0*/  IABS R4, R16 ;  /* 0x0000001000047213 */ /* 0x001fe20000000000 */
[----:B------:R-:W-:Y:S04]  /*08e0*/  BSSY.RECONVERGENT B2, `(.L_x_64) ;  /* 0x000001b000027945 */ /* 0x000fe80003800200 */
[----:B------:R-:W-:-:S04]  /*08f0*/  IMAD.HI.U32 R17, R17, R4, RZ ;  /* 0x0000000411117227 */ /* 0x000fc800078e00ff */
[----:B------:R-:W-:Y:S01]  /*0900*/  IMAD R5, R17, R18, R4 ;  /* 0x0000001211057224 */ /* 0x000fe200078e0204 */
[----:B------:R-:W-:-:S04]  /*0910*/  LOP3.LUT R4, R16, UR23, RZ, 0x3c, !PT ;  /* 0x0000001710047c12 */ /* 0x000fc8000f8e3cff */
[----:B------:R-:W-:Y:S02]  /*0920*/  ISETP.GT.U32.AND P3, PT, R8, R5, PT ;  /* 0x000000050800720c */ /* 0x000fe40003f64070 */
[----:B------:R-:W-:-:S11]  /*0930*/  ISETP.GE.AND P4, PT, R4, RZ, PT ;  /* 0x000000ff0400720c */ /* 0x000fd60003f86270 */
[----:B------:R-:W-:Y:S01]  /*0940*/  @!P3 IADD3 R5, PT, PT, R5, -R8, RZ ;  /* 0x800000080505b210 */ /* 0x000fe20007ffe0ff */
[----:B------:R-:W-:-:S03]  /*0950*/  @!P3 VIADD R17, R17, 0x1 ;  /* 0x000000011111b836 */ /* 0x000fc60000000000 */
[----:B------:R-:W-:-:S13]  /*0960*/  ISETP.GE.U32.AND P1, PT, R5, R8, PT ;  /* 0x000000080500720c */ /* 0x000fda0003f26070 */
[----:B------:R-:W-:-:S04]  /*0970*/  @P1 VIADD R17, R17, 0x1 ;  /* 0x0000000111111836 */ /* 0x000fc80000000000 */
[----:B------:R-:W-:-:S05]  /*0980*/  @!P4 IMAD.MOV R17, RZ, RZ, -R17 ;  /* 0x000000ffff11c224 */ /* 0x000fca00078e0a11 */
[----:B------:R-:W-:-:S04]  /*0990*/  SEL R17, R19, R17, !P2 ;  /* 0x0000001113117207 */ /* 0x000fc80005000000 */
[----:B------:R-:W-:Y:S01]  /*09a0*/  IADD3 R5, PT, PT, -R17, RZ, RZ ;  /* 0x000000ff11057210 */ /* 0x000fe20007ffe1ff */
[----:B------:R-:W-:-:S04]  /*09b0*/  IMAD R17, R10, 0x10, R17 ;  /* 0x000000100a117824 */ /* 0x000fc800078e0211 */
[----:B------:R-:W-:Y:S02]  /*09c0*/  IMAD R16, R5, UR23, R16 ;  /* 0x0000001705107c24 */ /* 0x000fe4000f8e0210 */
[----:B------:R-:W-:Y:S02]  /*09d0*/  IMAD.MOV.U32 R5, RZ, RZ, RZ ;  /* 0x000000ffff057224 */ /* 0x000fe400078e00ff */
[----:B------:R-:W-:-:S05]  /*09e0*/  IMAD R16, R13, 0x10, R16 ;  /* 0x000000100d107824 */ /* 0x000fca00078e0210 */
        /* <DEDUP_REMOVED lines=8> */
[----:B------:R-:W-:-:S05]  /*0a70*/  LEA.HI.X R3, R4, UR13, R3, 0x2, P1 ;  /* 0x0000000d04037c11 */ /* 0x000fca00088f1403 */
[----:B------:R0:W5:Y:S04]  /*0a80*/  LDG.E R5, desc[UR18][R2.64] ;  /* 0x0000001202057981 */ /* 0x000168000c1e1900 */
.L_x_65:
[----:B------:R-:W-:Y:S05]  /*0a90*/  BSYNC.RECONVERGENT B2 ;  /* 0x0000000000027941 */ /* 0x000fea0003800200 */
.L_x_64:
[----:B-----5:R2:W-:Y:S01]  /*0aa0*/  STS [R20+0x800], R5 ;  /* 0x0008000514007388 */ /* 0x0205e20000000800 */
[----:B------:R-:W-:-:S07]  /*0ab0*/  IADD3 R16, PT, PT, R7, 0x300, RZ ;  /* 0x0000030007107810 */ /* 0x000fce0007ffe0ff */
.L_x_59:
[----:B------:R-:W-:Y:S05]  /*0ac0*/  BSYNC.RECONVERGENT B0 ;  /* 0x0000000000007941 */ /* 0x000fea0003800200 */
.L_x_58:
[----:B------:R-:W-:-:S13]  /*0ad0*/  ISETP.GE.U32.AND P1, PT, R6, 0x300, PT ;  /* 0x000003000600780c */ /* 0x000fda0003f26070 */
[----:B------:R-:W-:Y:S05]  /*0ae0*/  @!P1 BRA `(.L_x_57) ;  /* 0x0000000800409947 */ /* 0x000fea0003800000 */
[----:B------:R-:W-:Y:S01]  /*0af0*/  IABS R18, UR23 ;  /* 0x0000001700127c13 */ /* 0x000fe20008000000 */
[----:B------:R-:W3:Y:S01]  /*0b00*/  S2UR UR6, SR_CgaCtaId ;  /* 0x00000000000679c3 */ /* 0x000ee20000008800 */
[----:B------:R-:W-:Y:S02]  /*0b10*/  UMOV UR5, 0x400 ;  /* 0x0000040000057882 */ /* 0x000fe40000000000 */
[----:B0-----:R-:W0:Y:S08]  /*0b20*/  I2F.RP R4, R18 ;  /* 0x0000001200047306 */ /* 0x001e300000209400 */
[----:B0-----:R-:W0:Y:S01]  /*0b30*/  MUFU.RCP R4, R4 ;  /* 0x0000000400047308 */ /* 0x001e220000001000 */
[----:B---3--:R-:W-:-:S06]  /*0b40*/  ULEA UR5, UR6, UR5, 0x18 ;  /* 0x0000000506057291 */ /* 0x008fcc000f8ec0ff */
[----:B------:R-:W-:Y:S01]  /*0b50*/  LEA R17, R16, UR5, 0x2 ;  /* 0x0000000510117c11 */ /* 0x000fe2000f8e10ff */
[----:B0-----:R-:W-:-:S04]  /*0b60*/  VIADD R2, R4, 0xffffffe ;  /* 0x0ffffffe04027836 */ /* 0x001fc80000000000 */
[----:B------:R-:W-:Y:S01]  /*0b70*/  VIADD R17, R17, 0x800 ;  /* 0x0000080011117836 */ /* 0x000fe20000000000 */
[----:B------:R0:W3:Y:S02]  /*0b80*/  F2I.FTZ.U32.TRUNC.NTZ R3, R2 ;  /* 0x0000000200037305 */ /* 0x0000e4000021f000 */
[----:B0-----:R-:W-:Y:S02]  /*0b90*/  HFMA2 R2, -RZ, RZ, 0, 0 ;  /* 0x00000000ff027431 */ /* 0x001fe400000001ff */
[----:B---3--:R-:W-:-:S04]  /*0ba0*/  IMAD.MOV R19, RZ, RZ, -R3 ;  /* 0x000000ffff137224 */ /* 0x008fc800078e0a03 */
[----:B------:R-:W-:-:S04]  /*0bb0*/  IMAD R19, R19, R18, RZ ;  /* 0x0000001213137224 */ /* 0x000fc800078e02ff */
[----:B------:R-:W-:-:S07]  /*0bc0*/  IMAD.HI.U32 R19, R3, R19, R2 ;  /* 0x0000001303137227 */ /* 0x000fce00078e0002 */
.L_x_66:
[----:B-12---:R-:W-:Y:S02]  /*0bd0*/  IABS R5, UR23 ;  /* 0x0000001700057c13 */ /* 0x006fe40008000000 */
[----:B------:R-:W-:Y:S02]  /*0be0*/  IABS R6, UR23 ;  /* 0x0000001700067c13 */ /* 0x000fe40008000000 */
[----:B------:R-:W0:Y:S01]  /*0bf0*/  I2F.RP R4, R5 ;  /* 0x0000000500047306 */ /* 0x000e220000209400 */
[----:B------:R-:W-:Y:S02]  /*0c00*/  IABS R2, R16 ;  /* 0x0000001000027213 */ /* 0x000fe40000000000 */
[----:B------:R-:W-:-:S03]  /*0c10*/  IMAD.MOV R7, RZ, RZ, -R6 ;  /* 0x000000ffff077224 */ /* 0x000fc600078e0a06 */
[----:B------:R-:W-:-:S04]  /*0c20*/  IMAD.HI.U32 R6, R19, R2, RZ ;  /* 0x0000000213067227 */ /* 0x000fc800078e00ff */
[----:B------:R-:W-:Y:S01]  /*0c30*/  IMAD R9, R6, R7, R2 ;  /* 0x0000000706097224 */ /* 0x000fe200078e0202 */
[----:B0-----:R-:W0:Y:S04]  /*0c40*/  MUFU.RCP R4, R4 ;  /* 0x0000000400047308 */ /* 0x001e280000001000 */
[----:B------:R-:W-:-:S13]  /*0c50*/  ISETP.GT.U32.AND P3, PT, R18, R9, PT ;  /* 0x000000091200720c */ /* 0x000fda0003f64070 */
[--C-:B------:R-:W-:Y:S02]  /*0c60*/  @!P3 IMAD.IADD R9, R9, 0x1, -R5.reuse ;  /* 0x000000010909b824 */ /* 0x100fe400078e0a05 */
[----:B------:R-:W-:Y:S02]  /*0c70*/  @!P3 VIADD R6, R6, 0x1 ;  /* 0x000000010606b836 */ /* 0x000fe40000000000 */
[----:B0-----:R-:W-:Y:S01]  /*0c80*/  VIADD R3, R4, 0xffffffe ;  /* 0x0ffffffe04037836 */ /* 0x001fe20000000000 */
[----:B------:R-:W-:Y:S01]  /*0c90*/  ISETP.GE.U32.AND P2, PT, R9, R18, PT ;  /* 0x000000120900720c */ /* 0x000fe20003f46070 */
[----:B------:R-:W-:Y:S02]  /*0ca0*/  VIADD R4, R16, 0x100 ;  /* 0x0000010010047836 */ /* 0x000fe40000000000 */
[----:B------:R-:W-:Y:S02]  /*0cb0*/  IMAD.MOV.U32 R18, RZ, RZ, R5 ;  /* 0x000000ffff127224 */ /* 0x000fe400078e0005 */
[----:B------:R-:W0:Y:S01]  /*0cc0*/  F2I.FTZ.U32.TRUNC.NTZ R3, R3 ;  /* 0x0000000300037305 */ /* 0x000e22000021f000 */
[----:B------:R-:W-:-:S07]  /*0cd0*/  IABS R22, R4 ;  /* 0x0000000400167213 */ /* 0x000fce0000000000 */
[----:B------:R-:W-:Y:S02]  /*0ce0*/  @P2 IADD3 R6, PT, PT, R6, 0x1, RZ ;  /* 0x0000000106062810 */ /* 0x000fe40007ffe0ff */
[----:B------:R-:W-:Y:S01]  /*0cf0*/  ISETP.NE.AND P2, PT, RZ, UR23, PT ;  /* 0x00000017ff007c0c */ /* 0x000fe2000bf45270 */
[----:B0-----:R-:W-:-:S05]  /*0d00*/  IMAD.MOV R8, RZ, RZ, -R3 ;  /* 0x000000ffff087224 */ /* 0x001fca00078e0a03 */
[----:B------:R-:W-:Y:S02]  /*0d10*/  MOV R2, R8 ;  /* 0x0000000800027202 */ /* 0x000fe40000000f00 */
[----:B------:R-:W-:-:S03]  /*0d20*/  LOP3.LUT R8, R16, UR23, RZ, 0x3c, !PT ;  /* 0x0000001710087c12 */ /* 0x000fc6000f8e3cff */
[----:B------:R-:W-:Y:S01]  /*0d30*/  IMAD R19, R2, R5, RZ ;  /* 0x0000000502137224 */ /* 0x000fe200078e02ff */
[----:B------:R-:W-:Y:S01]  /*0d40*/  ISETP.GE.AND P1, PT, R8, RZ, PT ;  /* 0x000000ff0800720c */ /* 0x000fe20003f26270 */
[----:B------:R-:W-:-:S04]  /*0d50*/  IMAD.MOV.U32 R2, RZ, RZ, RZ ;  /* 0x000000ffff027224 */ /* 0x000fc800078e00ff */
[----:B------:R-:W-:Y:S01]  /*0d60*/  IMAD.HI.U32 R19, R3, R19, R2 ;  /* 0x0000001303137227 */ /* 0x000fe200078e0002 */
[----:B------:R-:W-:-:S03]  /*0d70*/  IADD3 R2, PT, PT, R16, 0x200, RZ ;  /* 0x0000020010027810 */ /* 0x000fc60007ffe0ff */
[----:B------:R-:W-:Y:S01]  /*0d80*/  VIADD R3, R16, 0x300 ;  /* 0x0000030010037836 */ /* 0x000fe20000000000 */
[----:B------:R-:W-:Y:S01]  /*0d90*/  IABS R24, R2 ;  /* 0x0000000200187213 */ /* 0x000fe20000000000 */
[----:B------:R-:W-:-:S03]  /*0da0*/  IMAD.HI.U32 R9, R19, R22, RZ ;  /* 0x0000001613097227 */ /* 0x000fc600078e00ff */
[----:B------:R-:W-:Y:S01]  /*0db0*/  IABS R26, R3 ;  /* 0x00000003001a7213 */ /* 0x000fe20000000000 */
[----:B------:R-:W-:Y:S01]  /*0dc0*/  IMAD R23, R9, R7, R22 ;  /* 0x0000000709177224 */ /* 0x000fe200078e0216 */
[----:B------:R-:W-:Y:S01]  /*0dd0*/  LOP3.LUT R22, R4, UR23, RZ, 0x3c, !PT ;  /* 0x0000001704167c12 */ /* 0x000fe2000f8e3cff */
[----:B------:R-:W-:-:S03]  /*0de0*/  IMAD.HI.U32 R8, R19, R24, RZ ;  /* 0x0000001813087227 */ /* 0x000fc600078e00ff */
[----:B------:R-:W-:Y:S01]  /*0df0*/  ISETP.GT.U32.AND P5, PT, R18, R23, PT ;  /* 0x000000171200720c */ /* 0x000fe20003fa4070 */
[----:B------:R-:W-:-:S04]  /*0e00*/  IMAD.HI.U32 R20, R19, R26, RZ ;  /* 0x0000001a13147227 */ /* 0x000fc800078e00ff */
[-C--:B------:R-:W-:Y:S02]  /*0e10*/  IMAD R27, R20, R7.reuse, R26 ;  /* 0x00000007141b7224 */ /* 0x080fe400078e021a */
[----:B------:R-:W-:Y:S01]  /*0e20*/  IMAD R25, R8, R7, R24 ;  /* 0x0000000708197224 */ /* 0x000fe200078e0218 */
[----:B------:R-:W-:Y:S01]  /*0e30*/  LOP3.LUT R7, RZ, UR23, RZ, 0x33, !PT ;  /* 0x00000017ff077c12 */ /* 0x000fe2000f8e33ff */
[----:B------:R-:W-:Y:S01]  /*0e40*/  @!P1 IMAD.MOV R6, RZ, RZ, -R6 ;  /* 0x000000ffff069224 */ /* 0x000fe200078e0a06 */
[C---:B------:R-:W-:Y:S02]  /*0e50*/  ISETP.GT.U32.AND P3, PT, R18.reuse, R27, PT ;  /* 0x0000001b1200720c */ /* 0x040fe40003f64070 */
[----:B------:R-:W-:Y:S01]  /*0e60*/  ISETP.GT.U32.AND P6, PT, R18, R25, PT ;  /* 0x000000191200720c */ /* 0x000fe20003fc4070 */
[----:B------:R-:W-:Y:S01]  /*0e70*/  @!P5 IMAD.IADD R23, R23, 0x1, -R5 ;  /* 0x000000011717d824 */ /* 0x000fe200078e0a05 */
[----:B------:R-:W-:Y:S01]  /*0e80*/  SEL R21, R7, R6, !P2 ;  /* 0x0000000607157207 */ /* 0x000fe20005000000 */
[----:B------:R-:W-:-:S03]  /*0e90*/  @!P5 VIADD R9, R9, 0x1 ;  /* 0x000000010909d836 */ /* 0x000fc60000000000 */
[----:B------:R-:W-:Y:S02]  /*0ea0*/  ISETP.GE.U32.AND P1, PT, R23, R18, PT ;  /* 0x000000121700720c */ /* 0x000fe40003f26070 */
[----:B------:R-:W-:-:S03]  /*0eb0*/  LOP3.LUT R23, R3, UR23, RZ, 0x3c, !PT ;  /* 0x0000001703177c12 */ /* 0x000fc6000f8e3cff */
[----:B------:R-:W-:Y:S01]  /*0ec0*/  @!P3 IMAD.IADD R27, R27, 0x1, -R5 ;  /* 0x000000011b1bb824 */ /* 0x000fe200078e0a05 */
[----:B------:R-:W-:Y:S01]  /*0ed0*/  @!P3 IADD3 R20, PT, PT, R20, 0x1, RZ ;  /* 0x000000011414b810 */ /* 0x000fe20007ffe0ff */
[----:B------:R-:W-:Y:S01]  /*0ee0*/  @!P6 VIADD R8, R8, 0x1 ;  /* 0x000000010808e836 */ /* 0x000fe20000000000 */
[----:B------:R-:W-:Y:S01]  /*0ef0*/  @!P6 IADD3 R25, PT, PT, R25, -R5, RZ ;  /* 0x800000051919e210 */ /* 0x000fe20007ffe0ff */
[----:B------:R-:W-:Y:S01]  /*0f00*/  IMAD.MOV R5, RZ, RZ, -R21 ;  /* 0x000000ffff057224 */ /* 0x000fe200078e0a15 */
[-C--:B------:R-:W-:Y:S02]  /*0f10*/  ISETP.GE.U32.AND P4, PT, R27, R18.reuse, PT ;  /* 0x000000121b00720c */ /* 0x080fe40003f86070 */
[----:B------:R-:W-:Y:S01]  /*0f20*/  ISETP.GE.AND P6, PT, R23, RZ, PT ;  /* 0x000000ff1700720c */ /* 0x000fe20003fc6270 */
[----:B------:R-:W-:Y:S01]  /*0f30*/  IMAD R6, R5, UR23, R16 ;  /* 0x0000001705067c24 */ /* 0x000fe2000f8e0210 */
[----:B------:R-:W-:Y:S01]  /*0f40*/  ISETP.GE.U32.AND P5, PT, R25, R18, PT ;  /* 0x000000121900720c */ /* 0x000fe20003fa6070 */
[----:B------:R-:W-:Y:S01]  /*0f50*/  @P1 VIADD R9, R9, 0x1 ;  /* 0x0000000109091836 */ /* 0x000fe20000000000 */
[----:B------:R-:W-:Y:S01]  /*0f60*/  ISETP.GE.AND P3, PT, R22, RZ, PT ;  /* 0x000000ff1600720c */ /* 0x000fe20003f66270 */
[----:B------:R-:W-:Y:S01]  /*0f70*/  IMAD R5, R13, 0x10, R6 ;  /* 0x000000100d057824 */ /* 0x000fe200078e0206 */
[----:B------:R-:W-:-:S02]  /*0f80*/  LOP3.LUT R22, R2, UR23, RZ, 0x3c, !PT ;  /* 0x0000001702167c12 */ /* 0x000fc4000f8e3cff */
[----:B------:R-:W-:Y:S02]  /*0f90*/  LEA R6, R10, R21, 0x4 ;  /* 0x000000150a067211 */ /* 0x000fe400078e20ff */
[----:B------:R-:W-:Y:S01]  /*0fa0*/  ISETP.GE.AND P1, PT, R5, UR15, PT ;  /* 0x0000000f05007c0c */ /* 0x000fe2000bf26270 */
[----:B------:R-:W-:Y:S01]  /*0fb0*/  @P4 VIADD R20, R20, 0x1 ;  /* 0x0000000114144836 */ /* 0x000fe20000000000 */
[----:B------:R-:W-:Y:S02]  /*0fc0*/  ISETP.GE.AND P4, PT, R22, RZ, PT ;  /* 0x000000ff1600720c */ /* 0x000fe40003f86270 */
[----:B------:R-:W-:Y:S01]  /*0fd0*/  ISETP.GE.OR P1, PT, R6, UR14, P1 ;  /* 0x0000000e06007c0c */ /* 0x000fe20008f26670 */
[----:B------:R-:W-:Y:S02]  /*0fe0*/  @!P6 IMAD.MOV R20, RZ, RZ, -R20 ;  /* 0x000000ffff14e224 */ /* 0x000fe400078e0a14 */
[----:B------:R-:W-:Y:S02]  /*0ff0*/  @P5 VIADD R8, R8, 0x1 ;  /* 0x0000000108085836 */ /* 0x000fe40000000000 */
[----:B------:R-:W-:Y:S01]  /*1000*/  @!P3 IMAD.MOV R9, RZ, RZ, -R9 ;  /* 0x000000ffff09b224 */ /* 0x000fe200078e0a09 */
[----:B------:R-:W-:-:S04]  /*1010*/  SEL R21, R7, R20, !P2 ;  /* 0x0000001407157207 */ /* 0x000fc80005000000 */
[C---:B------:R-:W-:Y:S01]  /*1020*/  SEL R25, R7.reuse, R9, !P2 ;  /* 0x0000000907197207 */ /* 0x040fe20005000000 */
[--C-:B------:R-:W-:Y:S01]  /*1030*/  IMAD.MOV R20, RZ, RZ, -R21.reuse ;  /* 0x000000ffff147224 */ /* 0x100fe200078e0a15 */
[----:B------:R-:W-:Y:S01]  /*1040*/  @!P4 IADD3 R8, PT, PT, -R8, RZ, RZ ;  /* 0x000000ff0808c210 */ /* 0x000fe20007ffe1ff */
[C---:B------:R-:W-:Y:S01]  /*1050*/  IMAD R21, R10.reuse, 0x10, R21 ;  /* 0x000000100a157824 */ /* 0x040fe200078e0215 */
[----:B------:R-:W-:Y:S01]  /*1060*/  LEA R24, R10, R25, 0x4 ;  /* 0x000000190a187211 */ /* 0x000fe200078e20ff */
[----:B------:R-:W-:Y:S01]  /*1070*/  IMAD R20, R20, UR23, R3 ;  /* 0x0000001714147c24 */ /* 0x000fe2000f8e0203 */
[----:B------:R-:W-:Y:S01]  /*1080*/  SEL R7, R7, R8, !P2 ;  /* 0x0000000807077207 */ /* 0x000fe20005000000 */
[----:B------:R-:W-:Y:S01]  /*1090*/  IMAD.MOV R3, RZ, RZ, -R25 ;  /* 0x000000ffff037224 */ /* 0x000fe200078e0a19 */
[----:B------:R-:W0:Y:S01]  /*10a0*/  @!P1 LDC.64 R8, c[0x0][0x380] ;  /* 0x0000e000ff089b82 */ /* 0x000e220000000a00 */
[----:B------:R-:W-:Y:S01]  /*10b0*/  @!P1 IMAD R5, R6, UR15, R5 ;  /* 0x0000000f06059c24 */ /* 0x000fe2000f8e0205 */
[----:B------:R-:W-:Y:S01]  /*10c0*/  LEA R20, R13, R20, 0x4 ;  /* 0x000000140d147211 */ /* 0x000fe200078e20ff */
[----:B------:R-:W-:-:S02]  /*10d0*/  IMAD.MOV R23, RZ, RZ, -R7 ;  /* 0x000000ffff177224 */ /* 0x000fc400078e0a07 */
[----:B------:R-:W-:Y:S01]  /*10e0*/  IMAD R4, R3, UR23, R4 ;  /* 0x0000001703047c24 */ /* 0x000fe2000f8e0204 */
[----:B------:R-:W-:Y:S01]  /*10f0*/  ISETP.GE.AND P2, PT, R20, UR15, PT ;  /* 0x0000000f14007c0c */ /* 0x000fe2000bf46270 */
[----:B------:R-:W-:Y:S01]  /*1100*/  IMAD R22, R23, UR23, R2 ;  /* 0x0000001717167c24 */ /* 0x000fe2000f8e0202 */
[----:B------:R-:W-:Y:S01]  /*1110*/  @!P1 IADD3 R2, P5, PT, R14, R5, RZ ;  /* 0x000000050e029210 */ /* 0x000fe20007fbe0ff */
[----:B------:R-:W-:Y:S01]  /*1120*/  IMAD R23, R13, 0x10, R4 ;  /* 0x000000100d177824 */ /* 0x000fe200078e0204 */
[----:B------:R-:W-:Y:S01]  /*1130*/  ISETP.GE.OR P2, PT, R21, UR14, P2 ;  /* 0x0000000e15007c0c */ /* 0x000fe20009746670 */
[----:B------:R-:W-:Y:S01]  /*1140*/  IMAD R22, R13, 0x10, R22 ;  /* 0x000000100d167824 */ /* 0x000fe200078e0216 */
[----:B------:R-:W-:Y:S01]  /*1150*/  @!P1 LEA.HI.X.SX32 R5, R5, R15, 0x1, P5 ;  /* 0x0000000f05059211 */ /* 0x000fe200028f0eff */
[----:B------:R-:W-:Y:S01]  /*1160*/  IMAD R25, R10, 0x10, R7 ;  /* 0x000000100a197824 */ /* 0x000fe200078e0207 */
[----:B------:R-:W-:Y:S02]  /*1170*/  ISETP.GE.AND P3, PT, R23, UR15, PT ;  /* 0x0000000f17007c0c */ /* 0x000fe4000bf66270 */
[----:B------:R-:W-:-:S02]  /*1180*/  ISETP.GE.AND P4, PT, R22, UR15, PT ;  /* 0x0000000f16007c0c */ /* 0x000fc4000bf86270 */
[----:B------:R-:W-:Y:S02]  /*1190*/  ISETP.GE.OR P3, PT, R24, UR14, P3 ;  /* 0x0000000e18007c0c */ /* 0x000fe40009f66670 */
[----:B------:R-:W-:-:S03]  /*11a0*/  ISETP.GE.OR P4, PT, R25, UR14, P4 ;  /* 0x0000000e19007c0c */ /* 0x000fc6000a786670 */
[----:B------:R-:W1:Y:S01]  /*11b0*/  @!P2 LDC.64 R6, c[0x0][0x380] ;  /* 0x0000e000ff06ab82 */ /* 0x000e620000000a00 */
[C---:B0-----:R-:W-:Y:S01]  /*11c0*/  @!P1 LEA R8, P5, R2.reuse, R8, 0x2 ;  /* 0x0000000802089211 */ /* 0x041fe200078a10ff */
[----:B------:R-:W-:Y:S02]  /*11d0*/  @!P2 IMAD R21, R21, UR15, R20 ;  /* 0x0000000f1515ac24 */ /* 0x000fe4000f8e0214 */
[----:B------:R-:W-:Y:S01]  /*11e0*/  IMAD.MOV.U32 R20, RZ, RZ, RZ ;  /* 0x000000ffff147224 */ /* 0x000fe200078e00ff */
[----:B------:R-:W-:-:S03]  /*11f0*/  @!P1 LEA.HI.X R9, R2, R9, R5, 0x2, P5 ;  /* 0x0000000902099211 */ /* 0x000fc600028f1405 */
[----:B------:R-:W0:Y:S01]  /*1200*/  @!P3 LDC.64 R2, c[0x0][0x380] ;  /* 0x0000e000ff02bb82 */ /* 0x000e220000000a00 */
[----:B------:R-:W-:Y:S01]  /*1210*/  @!P3 IMAD R23, R24, UR15, R23 ;  /* 0x0000000f1817bc24 */ /* 0x000fe2000f8e0217 */
[----:B------:R2:W3:Y:S01]  /*1220*/  @!P1 LDG.E R20, desc[UR18][R8.64] ;  /* 0x0000001208149981 */ /* 0x0004e2000c1e1900 */
[----:B------:R-:W-:Y:S01]  /*1230*/  @!P4 IMAD R22, R25, UR15, R22 ;  /* 0x0000000f1916cc24 */ /* 0x000fe2000f8e0216 */
[----:B------:R-:W-:-:S04]  /*1240*/  @!P2 IADD3 R25, P5, PT, R14, R21, RZ ;  /* 0x000000150e19a210 */ /* 0x000fc80007fbe0ff */
[----:B------:R-:W4:Y:S01]  /*1250*/  @!P4 LDC.64 R4, c[0x0][0x380] ;  /* 0x0000e000ff04cb82 */ /* 0x000f220000000a00 */
[----:B------:R-:W-:Y:S02]  /*1260*/  @!P2 LEA.HI.X.SX32 R26, R21, R15, 0x1, P5 ;  /* 0x0000000f151aa211 */ /* 0x000fe400028f0eff */
[C---:B------:R-:W-:Y:S02]  /*1270*/  @!P3 IADD3 R24, P5, PT, R14.reuse, R23, RZ ;  /* 0x000000170e18b210 */ /* 0x040fe40007fbe0ff */
[----:B------:R-:W-:Y:S02]  /*1280*/  @!P4 IADD3 R21, P1, PT, R14, R22, RZ ;  /* 0x000000160e15c210 */ /* 0x000fe40007f3e0ff */
[-C--:B------:R-:W-:Y:S02]  /*1290*/  @!P3 LEA.HI.X.SX32 R23, R23, R15.reuse, 0x1, P5 ;  /* 0x0000000f1717b211 */ /* 0x080fe400028f0eff */
[----:B------:R-:W-:Y:S02]  /*12a0*/  @!P4 LEA.HI.X.SX32 R22, R22, R15, 0x1, P1 ;  /* 0x0000000f1616c211 */ /* 0x000fe400008f0eff */
[----:B-1----:R-:W-:-:S02]  /*12b0*/  @!P2 LEA R6, P6, R25, R6, 0x2 ;  /* 0x000000061906a211 */ /* 0x002fc400078c10ff */
[C---:B0-----:R-:W-:Y:S02]  /*12c0*/  @!P3 LEA R2, P5, R24.reuse, R2, 0x2 ;  /* 0x000000021802b211 */ /* 0x041fe400078a10ff */
[----:B--2---:R-:W-:Y:S02]  /*12d0*/  MOV R8, RZ ;  /* 0x000000ff00087202 */ /* 0x004fe40000000f00 */
[----:B------:R-:W-:Y:S02]  /*12e0*/  @!P3 LEA.HI.X R3, R24, R3, R23, 0x2, P5 ;  /* 0x000000031803b211 */ /* 0x000fe400028f1417 */
[----:B----4-:R-:W-:Y:S01]  /*12f0*/  @!P4 LEA R4, P1, R21, R4, 0x2 ;  /* 0x000000041504c211 */ /* 0x010fe200078210ff */
[----:B------:R-:W-:Y:S01]  /*1300*/  IMAD.MOV.U32 R24, RZ, RZ, RZ ;  /* 0x000000ffff187224 */ /* 0x000fe200078e00ff */
[----:B------:R-:W-:Y:S01]  /*1310*/  @!P2 LEA.HI.X R7, R25, R7, R26, 0x2, P6 ;  /* 0x000000071907a211 */ /* 0x000fe200030f141a */
[----:B------:R-:W2:Y:S01]  /*1320*/  @!P3 LDG.E R8, desc[UR18][R2.64] ;  /* 0x000000120208b981 */ /* 0x000ea2000c1e1900 */
[----:B------:R-:W-:Y:S01]  /*1330*/  @!P4 LEA.HI.X R5, R21, R5, R22, 0x2, P1 ;  /* 0x000000051505c211 */ /* 0x000fe200008f1416 */
[----:B------:R-:W-:-:S02]  /*1340*/  IMAD.MOV.U32 R22, RZ, RZ, RZ ;  /* 0x000000ffff167224 */ /* 0x000fc400078e00ff */
[----:B------:R-:W4:Y:S04]  /*1350*/  @!P2 LDG.E R24, desc[UR18][R6.64] ;  /* 0x000000120618a981 */ /* 0x000f28000c1e1900 */
[----:B------:R-:W5:Y:S01]  /*1360*/  @!P4 LDG.E R22, desc[UR18][R4.64] ;  /* 0x000000120416c981 */ /* 0x000f62000c1e1900 */
[----:B------:R-:W-:-:S05]  /*1370*/  VIADD R16, R16, 0x400 ;  /* 0x0000040010107836 */ /* 0x000fca0000000000 */
[----:B------:R-:W-:Y:S01]  /*1380*/  ISETP.GE.AND P1, PT, R16, UR10, PT ;  /* 0x0000000a10007c0c */ /* 0x000fe2000bf26270 */
[----:B---3--:R-:W-:Y:S04]  /*1390*/  STS [R17+-0x800], R20 ;  /* 0xfff8001411007388 */ /* 0x008fe80000000800 */
[----:B--2---:R-:W-:Y:S04]  /*13a0*/  STS [R17+-0x400], R8 ;  /* 0xfffc000811007388 */ /* 0x004fe80000000800 */
[----:B----4-:R-:W-:Y:S04]  /*13b0*/  STS [R17+0x400], R24 ;  /* 0x0004001811007388 */ /* 0x010fe80000000800 */
[----:B-----5:R0:W-:Y:S02]  /*13c0*/  STS [R17], R22 ;  /* 0x0000001611007388 */ /* 0x0201e40000000800 */
[----:B0-----:R-:W-:Y:S01]  /*13d0*/  VIADD R17, R17, 0x1000 ;  /* 0x0000100011117836 */ /* 0x001fe20000000000 */
[----:B------:R-:W-:Y:S06]  /*13e0*/  @!P1 BRA `(.L_x_66) ;  /* 0xfffffff400f89947 */ /* 0x000fec000383ffff */
.L_x_57:
[----:B------:R-:W-:Y:S05]  /*13f0*/  BSYNC.RECONVERGENT B1 ;  /* 0x0000000000017941 */ /* 0x000fea0003800200 */
.L_x_56:
[----:B------:R-:W-:Y:S06]  /*1400*/  BAR.SYNC.DEFER_BLOCKING 0x0 ;  /* 0x0000000000007b1d */ /* 0x000fec0000010000 */
[----:B------:R-:W-:Y:S04]  /*1410*/  BSSY.RECONVERGENT B0, `(.L_x_67) ;  /* 0x000008c000007945 */ /* 0x000fe80003800200 */
[----:B------:R-:W-:Y:S05]  /*1420*/  @P0 BRA `(.L_x_68) ;  /* 0x0000000800280947 */ /* 0x000fea0003800000 */
[----:B------:R-:W-:-:S05]  /*1430*/  UMOV UR5, URZ ;  /* 0x000000ff00057c82 */ /* 0x000fca0008000000 */
.L_x_74:
[----:B------:R-:W3:Y:S01]  /*1440*/  LDCU.64 UR24, c[0x0][0x3a8] ;  /* 0x00007500ff1877ac */ /* 0x000ee20008000a00 */
[----:B0-----:R-:W-:Y:S01]  /*1450*/  IADD3 R3, PT, PT, R11, UR5, RZ ;  /* 0x000000050b037c10 */ /* 0x001fe2000fffe0ff */
[----:B------:R-:W-:-:S04]  /*1460*/  UMOV UR6, URZ ;  /* 0x000000ff00067c82 */ /* 0x000fc80008000000 */
[----:B------:R-:W-:Y:S01]  /*1470*/  IMAD R2, R3, UR23, R0 ;  /* 0x0000001703027c24 */ /* 0x000fe2000f8e0200 */
[----:B---3--:R-:W-:Y:S02]  /*1480*/  UISETP.GE.U32.AND UP2, UPT, UR25, 0x8, UPT ;  /* 0x000000081900788c */ /* 0x008fe4000bf46070 */
[----:B------:R-:W-:Y:S02]  /*1490*/  UIMAD UR17, UR5, UR25, URZ ;  /* 0x00000019051172a4 */ /* 0x000fe4000f8e02ff */
[----:B------:R-:W-:-:S04]  /*14a0*/  UIADD3 UR5, UPT, UPT, UR5, 0x1, URZ ;  /* 0x0000000105057890 */ /* 0x000fc8000fffe0ff */
[----:B------:R-:W-:Y:S01]  /*14b0*/  UISETP.NE.AND UP1, UPT, UR5, UR24, UPT ;  /* 0x000000180500728c */ /* 0x000fe2000bf25270 */
[----:B------:R-:W-:Y:S10]  /*14c0*/  BRA.U !UP2, `(.L_x_69) ;  /* 0x000000010aa87547 */ /* 0x000ff4000b800000 */
[----:B------:R-:W0:Y:S01]  /*14d0*/  S2UR UR12, SR_CgaCtaId ;  /* 0x00000000000c79c3 */ /* 0x000e220000008800 */
[----:B------:R-:W-:Y:S01]  /*14e0*/  UMOV UR6, 0x400 ;  /* 0x0000040000067882 */ /* 0x000fe20000000000 */
[----:B------:R-:W3:Y:S01]  /*14f0*/  LDCU.64 UR20, c[0x0][0x390] ;  /* 0x00007200ff1477ac */ /* 0x000ee20008000a00 */
[----:B0-----:R-:W-:-:S03]  /*1500*/  ULEA UR14, UR12, UR6, 0x18 ;  /* 0x000000060c0e7291 */ /* 0x001fc6000f8ec0ff */
[----:B---3--:R-:W-:-:S09]  /*1510*/  UMOV UR6, URZ ;  /* 0x000000ff00067c82 */ /* 0x008fd20008000000 */
.L_x_70:
[----:B------:R-:W-:-:S04]  /*1520*/  UIADD3 UR12, UPT, UPT, UR17, UR6, URZ ;  /* 0x00000006110c7290 */ /* 0x000fc8000fffe0ff */
[----:B------:R-:W-:-:S04]  /*1530*/  UIADD3 UR12, UP2, UPT, UR11, UR12, URZ ;  /* 0x0000000c0b0c7290 */ /* 0x000fc8000ff5e0ff */
[----:B------:R-:W-:Y:S02]  /*1540*/  UIADD3.X UR13, UPT, UPT, URZ, UR28, URZ, UP2, !UPT ;  /* 0x0000001cff0d7290 */ /* 0x000fe400097fe4ff */
[----:B------:R-:W-:-:S04]  /*1550*/  ULEA UR15, UP2, UR12, UR20, 0x2 ;  /* 0x000000140c0f7291 */ /* 0x000fc8000f8410ff */
[----:B------:R-:W-:Y:S02]  /*1560*/  ULEA.HI.X UR13, UR12, UR21, UR13, 0x2, UP2 ;  /* 0x000000150c0d7291 */ /* 0x000fe400090f140d */
[----:B------:R-:W-:-:S04]  /*1570*/  IMAD.U32 R8, RZ, RZ, UR15 ;  /* 0x0000000fff087e24 */ /* 0x000fc8000f8e00ff */
[----:B------:R-:W-:-:S05]  /*1580*/  IMAD.U32 R9, RZ, RZ, UR13 ;  /* 0x0000000dff097e24 */ /* 0x000fca000f8e00ff */
[----:B------:R-:W3:Y:S04]  /*1590*/  LDG.E R14, desc[UR18][R8.64] ;  /* 0x00000012080e7981 */ /* 0x000ee8000c1e1900 */
[----:B------:R-:W4:Y:S04]  /*15a0*/  LDG.E R16, desc[UR18][R8.64+0x4] ;  /* 0x0000041208107981 */ /* 0x000f28000c1e1900 */
[----:B------:R-:W5:Y:S04]  /*15b0*/  LDG.E R18, desc[UR18][R8.64+0x8] ;  /* 0x0000081208127981 */ /* 0x000f68000c1e1900 */
[----:B-12---:R-:W2:Y:S04]  /*15c0*/  LDG.E R20, desc[UR18][R8.64+0xc] ;  /* 0x00000c1208147981 */ /* 0x006ea8000c1e1900 */
[----:B------:R-:W2:Y:S04]  /*15d0*/  LDG.E R6, desc[UR18][R8.64+0x10] ;  /* 0x0000101208067981 */ /* 0x000ea8000c1e1900 */
[----:B------:R-:W2:Y:S04]  /*15e0*/  LDG.E R4, desc[UR18][R8.64+0x14] ;  /* 0x0000141208047981 */ /* 0x000ea8000c1e1900 */
[----:B------:R-:W2:Y:S04]  /*15f0*/  LDG.E R3, desc[UR18][R8.64+0x18] ;  /* 0x0000181208037981 */ /* 0x000ea8000c1e1900 */
[----:B------:R-:W2:Y:S01]  /*1600*/  LDG.E R5, desc[UR18][R8.64+0x1c] ;  /* 0x00001c1208057981 */ /* 0x000ea2000c1e1900 */
[----:B------:R-:W-:Y:S01]  /*1610*/  VIADD R7, R2, UR6 ;  /* 0x0000000602077c36 */ /* 0x000fe20008000000 */
[----:B------:R-:W-:-:S04]  /*1620*/  UIADD3 UR6, UPT, UPT, UR6, 0x8, URZ ;  /* 0x0000000806067890 */ /* 0x000fc8000fffe0ff */
[----:B------:R-:W-:Y:S01]  /*1630*/  LEA R7, R7, UR14, 0x2 ;  /* 0x0000000e07077c11 */ /* 0x000fe2000f8e10ff */
[----:B------:R-:W-:-:S04]  /*1640*/  UISETP.NE.AND UP2, UPT, UR6, UR9, UPT ;  /* 0x000000090600728c */ /* 0x000fc8000bf45270 */
[----:B------:R-:W3:Y:S04]  /*1650*/  LDS R15, [R7] ;  /* 0x00000000070f7984 */ /* 0x000ee80000000800 */
[----:B------:R-:W4:Y:S04]  /*1660*/  LDS R17, [R7+0x4] ;  /* 0x0000040007117984 */ /* 0x000f280000000800 */
[----:B------:R-:W5:Y:S04]  /*1670*/  LDS R19, [R7+0x8] ;  /* 0x0000080007137984 */ /* 0x000f680000000800 */
[----:B------:R-:W2:Y:S04]  /*1680*/  LDS R21, [R7+0xc] ;  /* 0x00000c0007157984 */ /* 0x000ea80000000800 */
[----:B------:R-:W0:Y:S04]  /*1690*/  LDS R22, [R7+0x10] ;  /* 0x0000100007167984 */ /* 0x000e280000000800 */
[----:B------:R-:W1:Y:S04]  /*16a0*/  LDS R24, [R7+0x14] ;  /* 0x0000140007187984 */ /* 0x000e680000000800 */
[----:B------:R-:W1:Y:S04]  /*16b0*/  LDS R23, [R7+0x18] ;  /* 0x0000180007177984 */ /* 0x000e680000000800 */
[----:B------:R-:W1:Y:S01]  /*16c0*/  LDS R25, [R7+0x1c] ;  /* 0x00001c0007197984 */ /* 0x000e620000000800 */
[----:B---3--:R-:W-:-:S04]  /*16d0*/  FFMA R14, R15, R14, R12 ;  /* 0x0000000e0f0e7223 */ /* 0x008fc8000000000c */
[----:B----4-:R-:W-:-:S04]  /*16e0*/  FFMA R14, R17, R16, R14 ;  /* 0x00000010110e7223 */ /* 0x010fc8000000000e */
[----:B-----5:R-:W-:-:S04]  /*16f0*/  FFMA R14, R19, R18, R14 ;  /* 0x00000012130e7223 */ /* 0x020fc8000000000e */
[----:B--2---:R-:W-:-:S04]  /*1700*/  FFMA R21, R21, R20, R14 ;  /* 0x0000001415157223 */ /* 0x004fc8000000000e */
[----:B0-----:R-:W-:-:S04]  /*1710*/  FFMA R21, R22, R6, R21 ;  /* 0x0000000616157223 */ /* 0x001fc80000000015 */
[----:B-1----:R-:W-:-:S04]  /*1720*/  FFMA R4, R24, R4, R21 ;  /* 0x0000000418047223 */ /* 0x002fc80000000015 */
[----:B------:R-:W-:-:S04]  /*1730*/  FFMA R4, R23, R3, R4 ;  /* 0x0000000317047223 */ /* 0x000fc80000000004 */
[----:B------:R-:W-:Y:S01]  /*1740*/  FFMA R12, R25, R5, R4 ;  /* 0x00000005190c7223 */ /* 0x000fe20000000004 */
[----:B------:R-:W-:Y:S06]  /*1750*/  BRA.U UP2, `(.L_x_70) ;  /* 0xfffffffd02707547 */ /* 0x000fec000b83ffff */
[----:B------:R-:W-:-:S05]  /*1760*/  UMOV UR6, UR9 ;  /* 0x0000000900067c82 */ /* 0x000fca0008000000 */
.L_x_69:
[----:B------:R-:W-:-:S09]  /*1770*/  UISETP.NE.AND UP2, UPT, UR26, URZ, UPT ;  /* 0x000000ff1a00728c */ /* 0x000fd2000bf45270 */
[----:B------:R-:W-:Y:S05]  /*1780*/  BRA.U !UP2, `(.L_x_71) ;  /* 0x000000050a4c7547 */ /* 0x000fea000b800000 */
[----:B------:R-:W-:Y:S02]  /*1790*/  UIADD3 UR12, UPT, UPT, UR26, -0x1, URZ ;  /* 0xffffffff1a0c7890 */ /* 0x000fe4000fffe0ff */
[----:B------:R-:W-:Y:S02]  /*17a0*/  UISETP.NE.AND UP2, UPT, UR27, URZ, UPT ;  /* 0x000000ff1b00728c */ /* 0x000fe4000bf45270 */
[----:B------:R-:W-:-:S09]  /*17b0*/  UISETP.GE.U32.AND UP3, UPT, UR12, 0x3, UPT ;  /* 0x000000030c00788c */ /* 0x000fd2000bf66070 */
[----:B------:R-:W-:Y:S05]  /*17c0*/  BRA.U !UP3, `(.L_x_72) ;  /* 0x000000010b807547 */ /* 0x000fea000b800000 */
[----:B------:R-:W0:Y:S01]  /*17d0*/  LDCU.64 UR20, c[0x0][0x390] ;  /* 0x00007200ff1477ac */ /* 0x000e220008000a00 */
[----:B------:R-:W-:-:S04]  /*17e0*/  UIADD3 UR12, UPT, UPT, UR17, UR6, URZ ;  /* 0x00000006110c7290 */ /* 0x000fc8000fffe0ff */
[----:B------:R-:W-:Y:S02]  /*17f0*/  UIADD3 UR14, UP5, UPT, UR11, UR12, URZ ;  /* 0x0000000c0b0e7290 */ /* 0x000fe4000ffbe0ff */
[----:B------:R-:W-:Y:S02]  /*1800*/  UIADD3 UR12, UP3, UP4, UR11, UR6, UR17 ;  /* 0x000000060b0c7290 */ /* 0x000fe4000fc7e011 */
[----:B------:R-:W-:Y:S02]  /*1810*/  UIADD3.X UR15, UPT, UPT, URZ, UR28, URZ, UP5, !UPT ;  /* 0x0000001cff0f7290 */ /* 0x000fe4000affe4ff */
[----:B------:R-:W-:Y:S02]  /*1820*/  UIADD3.X UR13, UPT, UPT, UR28, URZ, URZ, UP3, UP4 ;  /* 0x000000ff1c0d7290 */ /* 0x000fe40009fe84ff */
[----:B0-----:R-:W-:Y:S02]  /*1830*/  ULEA UR24, UP5, UR14, UR20, 0x2 ;  /* 0x000000140e187291 */ /* 0x001fe4000f8a10ff */
[----:B------:R-:W-:-:S02]  /*1840*/  ULEA UR16, UP3, UR12, UR20, 0x2 ;  /* 0x000000140c107291 */ /* 0x000fc4000f8610ff */
[----:B------:R-:W-:Y:S02]  /*1850*/  ULEA.HI.X UR14, UR14, UR21, UR15, 0x2, UP5 ;  /* 0x000000150e0e7291 */ /* 0x000fe4000a8f140f */
[----:B------:R-:W-:Y:S01]  /*1860*/  ULEA.HI.X UR13, UR12, UR21, UR13, 0x2, UP3 ;  /* 0x000000150c0d7291 */ /* 0x000fe200098f140d */
[----:B------:R-:W-:Y:S01]  /*1870*/  MOV R6, UR24 ;  /* 0x0000001800067c02 */ /* 0x000fe20008000f00 */
[----:B------:R-:W-:Y:S02]  /*1880*/  IMAD.U32 R4, RZ, RZ, UR16 ;  /* 0x00000010ff047e24 */ /* 0x000fe4000f8e00ff */
[----:B------:R-:W-:Y:S02]  /*1890*/  IMAD.U32 R7, RZ, RZ, UR14 ;  /* 0x0000000eff077e24 */ /* 0x000fe4000f8e00ff */
[----:B-12---:R-:W-:-:S03]  /*18a0*/  IMAD.U32 R5, RZ, RZ, UR13 ;  /* 0x0000000dff057e24 */ /* 0x006fc6000f8e00ff */
[----:B------:R0:W2:Y:S04]  /*18b0*/  LDG.E R6, desc[UR18][R6.64] ;  /* 0x0000001206067981 */ /* 0x0000a8000c1e1900 */
[----:B------:R-:W3:Y:S04]  /*18c0*/  LDG.E R8, desc[UR18][R4.64+0x4] ;  /* 0x0000041204087981 */ /* 0x000ee8000c1e1900 */
[----:B------:R-:W4:Y:S04]  /*18d0*/  LDG.E R14, desc[UR18][R4.64+0x8] ;  /* 0x00000812040e7981 */ /* 0x000f28000c1e1900 */
[----:B------:R-:W5:Y:S01]  /*18e0*/  LDG.E R16, desc[UR18][R4.64+0xc] ;  /* 0x00000c1204107981 */ /* 0x000f62000c1e1900 */
[----:B------:R-:W1:Y:S01]  /*18f0*/  S2UR UR13, SR_CgaCtaId ;  /* 0x00000000000d79c3 */ /* 0x000e620000008800 */
[----:B------:R-:W-:Y:S01]  /*1900*/  UMOV UR12, 0x400 ;  /* 0x00000400000c7882 */ /* 0x000fe20000000000 */
[----:B------:R-:W-:Y:S01]  /*1910*/  IADD3 R3, PT, PT, R2, UR6, RZ ;  /* 0x0000000602037c10 */ /* 0x000fe2000fffe0ff */
[----:B------:R-:W-:-:S02]  /*1920*/  UIADD3 UR6, UPT, UPT, UR6, 0x4, URZ ;  /* 0x0000000406067890 */ /* 0x000fc4000fffe0ff */
[----:B-1----:R-:W-:-:S06]  /*1930*/  ULEA UR12, UR13, UR12, 0x18 ;  /* 0x0000000c0d0c7291 */ /* 0x002fcc000f8ec0ff */
[----:B------:R-:W-:-:S05]  /*1940*/  LEA R3, R3, UR12, 0x2 ;  /* 0x0000000c03037c11 */ /* 0x000fca000f8e10ff */
[----:B------:R-:W2:Y:S04]  /*1950*/  LDS R9, [R3] ;  /* 0x0000000003097984 */ /* 0x000ea80000000800 */
[----:B------:R-:W3:Y:S04]  /*1960*/  LDS R15, [R3+0x4] ;  /* 0x00000400030f7984 */ /* 0x000ee80000000800 */
[----:B0-----:R-:W4:Y:S04]  /*1970*/  LDS R7, [R3+0x8] ;  /* 0x0000080003077984 */ /* 0x001f280000000800 */
[----:B------:R-:W5:Y:S01]  /*1980*/  LDS R17, [R3+0xc] ;  /* 0x00000c0003117984 */ /* 0x000f620000000800 */
[----:B--2---:R-:W-:-:S04]  /*1990*/  FFMA R6, R9, R6, R12 ;  /* 0x0000000609067223 */ /* 0x004fc8000000000c */
[----:B---3--:R-:W-:-:S04]  /*19a0*/  FFMA R6, R15, R8, R6 ;  /* 0x000000080f067223 */ /* 0x008fc80000000006 */
[----:B----4-:R-:W-:-:S04]  /*19b0*/  FFMA R6, R7, R14, R6 ;  /* 0x0000000e07067223 */ /* 0x010fc80000000006 */
[----:B-----5:R-:W-:-:S07]  /*19c0*/  FFMA R12, R17, R16, R6 ;  /* 0x00000010110c7223 */ /* 0x020fce0000000006 */
.L_x_72:
[----:B------:R-:W-:Y:S05]  /*19d0*/  BRA.U !UP2, `(.L_x_71) ;  /* 0x000000010ab87547 */ /* 0x000fea000b800000 */
[----:B------:R-:W-:Y:S02]  /*19e0*/  UISETP.NE.AND UP3, UPT, UR27, 0x1, UPT ;  /* 0x000000011b00788c */ /* 0x000fe4000bf65270 */
[----:B------:R-:W-:-:S07]  /*19f0*/  ULOP3.LUT UP2, URZ, UR25, 0x1, URZ, 0xc0, !UPT ;  /* 0x0000000119ff7892 */ /* 0x000fce000f84c0ff */
[----:B------:R-:W-:Y:S05]  /*1a00*/  BRA.U !UP3, `(.L_x_73) ;  /* 0x000000010b687547 */ /* 0x000fea000b800000 */
[----:B------:R-:W0:Y:S01]  /*1a10*/  LDCU.64 UR14, c[0x0][0x390] ;  /* 0x00007200ff0e77ac */ /* 0x000e220008000a00 */
[----:B------:R-:W-:Y:S02]  /*1a20*/  UIADD3 UR12, UPT, UPT, UR17, UR6, URZ ;  /* 0x00000006110c7290 */ /* 0x000fe4000fffe0ff */
[----:B------:R-:W-:Y:S02]  /*1a30*/  UIADD3 UR16, UP3, UP4, UR11, UR6, UR17 ;  /* 0x000000060b107290 */ /* 0x000fe4000fc7e011 */
[----:B------:R-:W-:Y:S02]  /*1a40*/  UIADD3 UR12, UP5, UPT, UR11, UR12, URZ ;  /* 0x0000000c0b0c7290 */ /* 0x000fe4000ffbe0ff */
[----:B------:R-:W-:Y:S02]  /*1a50*/  UIADD3.X UR20, UPT, UPT, UR28, URZ, URZ, UP3, UP4 ;  /* 0x000000ff1c147290 */ /* 0x000fe40009fe84ff */
[----:B------:R-:W-:Y:S02]  /*1a60*/  UIADD3.X UR13, UPT, UPT, URZ, UR28, URZ, UP5, !UPT ;  /* 0x0000001cff0d7290 */ /* 0x000fe4000affe4ff */
[----:B0-----:R-:W-:-:S02]  /*1a70*/  ULEA UR21, UP5, UR12, UR14, 0x2 ;  /* 0x0000000e0c157291 */ /* 0x001fc4000f8a10ff */
[----:B------:R-:W-:Y:S02]  /*1a80*/  ULEA UR14, UP3, UR16, UR14, 0x2 ;  /* 0x0000000e100e7291 */ /* 0x000fe4000f8610ff */
[----:B------:R-:W-:Y:S02]  /*1a90*/  ULEA.HI.X UR13, UR12, UR15, UR13, 0x2, UP5 ;  /* 0x0000000f0c0d7291 */ /* 0x000fe4000a8f140d */
[----:B------:R-:W-:Y:S01]  /*1aa0*/  ULEA.HI.X UR20, UR16, UR15, UR20, 0x2, UP3 ;  /* 0x0000000f10147291 */ /* 0x000fe200098f1414 */
[----:B------:R-:W-:Y:S02]  /*1ab0*/  IMAD.U32 R4, RZ, RZ, UR21 ;  /* 0x00000015ff047e24 */ /* 0x000fe4000f8e00ff */
[----:B------:R-:W-:Y:S02]  /*1ac0*/  IMAD.U32 R6, RZ, RZ, UR14 ;  /* 0x0000000eff067e24 */ /* 0x000fe4000f8e00ff */
[----:B-12---:R-:W-:Y:S01]  /*1ad0*/  IMAD.U32 R5, RZ, RZ, UR13 ;  /* 0x0000000dff057e24 */ /* 0x006fe2000f8e00ff */
[----:B------:R-:W-:-:S04]  /*1ae0*/  MOV R7, UR20 ;  /* 0x0000001400077c02 */ /* 0x000fc80008000f00 */
[----:B------:R-:W2:Y:S04]  /*1af0*/  LDG.E R4, desc[UR18][R4.64] ;  /* 0x0000001204047981 */ /* 0x000ea8000c1e1900 */
[----:B------:R-:W3:Y:S01]  /*1b00*/  LDG.E R6, desc[UR18][R6.64+0x4] ;  /* 0x0000041206067981 */ /* 0x000ee2000c1e1900 */
[----:B------:R-:W0:Y:S01]  /*1b10*/  S2UR UR13, SR_CgaCtaId ;  /* 0x00000000000d79c3 */ /* 0x000e220000008800 */
[----:B------:R-:W-:Y:S01]  /*1b20*/  UMOV UR12, 0x400 ;  /* 0x00000400000c7882 */ /* 0x000fe20000000000 */
[----:B------:R-:W-:Y:S01]  /*1b30*/  VIADD R3, R2, UR6 ;  /* 0x0000000602037c36 */ /* 0x000fe20008000000 */
[----:B------:R-:W-:Y:S02]  /*1b40*/  UIADD3 UR6, UPT, UPT, UR6, 0x2, URZ ;  /* 0x0000000206067890 */ /* 0x000fe4000fffe0ff */
[----:B0-----:R-:W-:-:S06]  /*1b50*/  ULEA UR12, UR13, UR12, 0x18 ;  /* 0x0000000c0d0c7291 */ /* 0x001fcc000f8ec0ff */
[----:B------:R-:W-:-:S05]  /*1b60*/  LEA R3, R3, UR12, 0x2 ;  /* 0x0000000c03037c11 */ /* 0x000fca000f8e10ff */
[----:B------:R-:W2:Y:S04]  /*1b70*/  LDS R9, [R3] ;  /* 0x0000000003097984 */ /* 0x000ea80000000800 */
[----:B------:R-:W3:Y:S01]  /*1b80*/  LDS R8, [R3+0x4] ;  /* 0x0000040003087984 */ /* 0x000ee20000000800 */
[----:B--2---:R-:W-:-:S04]  /*1b90*/  FFMA R9, R9, R4, R12 ;  /* 0x0000000409097223 */ /* 0x004fc8000000000c */
[----:B---3--:R-:W-:-:S07]  /*1ba0*/  FFMA R12, R8, R6, R9 ;  /* 0x00000006080c7223 */ /* 0x008fce0000000009 */
.L_x_73:
[----:B------:R-:W-:Y:S05]  /*1bb0*/  BRA.U !UP2, `(.L_x_71) ;  /* 0x000000010a407547 */ /* 0x000fea000b800000 */
[----:B------:R-:W0:Y:S01]  /*1bc0*/  LDCU.64 UR20, c[0x0][0x390] ;  /* 0x00007200ff1477ac */ /* 0x000e220008000a00 */
[----:B------:R-:W-:-:S04]  /*1bd0*/  UIADD3 UR12, UPT, UPT, UR17, UR6, URZ ;  /* 0x00000006110c7290 */ /* 0x000fc8000fffe0ff */
[----:B------:R-:W-:-:S04]  /*1be0*/  UIADD3 UR13, UP2, UPT, UR11, UR12, URZ ;  /* 0x0000000c0b0d7290 */ /* 0x000fc8000ff5e0ff */
[----:B------:R-:W-:Y:S02]  /*1bf0*/  UIADD3.X UR14, UPT, UPT, URZ, UR28, URZ, UP2, !UPT ;  /* 0x0000001cff0e7290 */ /* 0x000fe400097fe4ff */
[----:B0-----:R-:W-:-:S04]  /*1c00*/  ULEA UR12, UP2, UR13, UR20, 0x2 ;  /* 0x000000140d0c7291 */ /* 0x001fc8000f8410ff */
[----:B------:R-:W-:Y:S02]  /*1c10*/  ULEA.HI.X UR13, UR13, UR21, UR14, 0x2, UP2 ;  /* 0x000000150d0d7291 */ /* 0x000fe400090f140e */
[----:B------:R-:W-:-:S04]  /*1c20*/  IMAD.U32 R4, RZ, RZ, UR12 ;  /* 0x0000000cff047e24 */ /* 0x000fc8000f8e00ff */
[----:B-12---:R-:W-:-:S05]  /*1c30*/  IMAD.U32 R5, RZ, RZ, UR13 ;  /* 0x0000000dff057e24 */ /* 0x006fca000f8e00ff */
[----:B------:R-:W2:Y:S01]  /*1c40*/  LDG.E R4, desc[UR18][R4.64] ;  /* 0x0000001204047981 */ /* 0x000ea2000c1e1900 */
[----:B------:R-:W0:Y:S01]  /*1c50*/  S2UR UR13, SR_CgaCtaId ;  /* 0x00000000000d79c3 */ /* 0x000e220000008800 */
[----:B------:R-:W-:Y:S01]  /*1c60*/  UMOV UR12, 0x400 ;  /* 0x00000400000c7882 */ /* 0x000fe20000000000 */
[----:B------:R-:W-:Y:S01]  /*1c70*/  IADD3 R2, PT, PT, R2, UR6, RZ ;  /* 0x0000000602027c10 */ /* 0x000fe2000fffe0ff */
[----:B0-----:R-:W-:-:S06]  /*1c80*/  ULEA UR12, UR13, UR12, 0x18 ;  /* 0x0000000c0d0c7291 */ /* 0x001fcc000f8ec0ff */
[----:B------:R-:W-:-:S05]  /*1c90*/  LEA R2, R2, UR12, 0x2 ;  /* 0x0000000c02027c11 */ /* 0x000fca000f8e10ff */
[----:B------:R-:W2:Y:S02]  /*1ca0*/  LDS R3, [R2] ;  /* 0x0000000002037984 */ /* 0x000ea40000000800 */
[----:B--2---:R-:W-:-:S07]  /*1cb0*/  FFMA R12, R3, R4, R12 ;  /* 0x00000004030c7223 */ /* 0x004fce000000000c */
.L_x_71:
[----:B------:R-:W-:Y:S05]  /*1cc0*/  BRA.U UP1, `(.L_x_74) ;  /* 0xfffffff501dc7547 */ /* 0x000fea000b83ffff */
.L_x_68:
[----:B------:R-:W-:Y:S05]  /*1cd0*/  BSYNC.RECONVERGENT B0 ;  /* 0x0000000000007941 */ /* 0x000fea0003800200 */
.L_x_67:
[----:B------:R-:W-:Y:S06]  /*1ce0*/  BAR.SYNC.DEFER_BLOCKING 0x0 ;  /* 0x0000000000007b1d */ /* 0x000fec0000010000 */
[----:B------:R-:W-:Y:S05]  /*1cf0*/  BRA.U UP0, `(.L_x_75) ;  /* 0xffffffe500407547 */ /* 0x000fea000b83ffff */
.L_x_55:
[----:B------:R-:W3:Y:S01]  /*1d00*/  S2R R0, SR_TID.X ;  /* 0x0000000000007919 */ /* 0x000ee20000002100 */
[----:B012---:R-:W0:Y:S01]  /*1d10*/  LDC.64 R4, c[0x0][0x3a0] ;  /* 0x0000e800ff047b82 */ /* 0x007e220000000a00 */
[----:B------:R-:W1:Y:S01]  /*1d20*/  S2R R3, SR_TID.Y ;  /* 0x0000000000037919 */ /* 0x000e620000002200 */
[----:B---3--:R-:W-:Y:S02]  /*1d30*/  IMAD R6, R13, 0x10, R0 ;  /* 0x000000100d067824 */ /* 0x008fe400078e0200 */
[----:B-1----:R-:W-:-:S03]  /*1d40*/  IMAD R7, R10, 0x10, R3 ;  /* 0x000000100a077824 */ /* 0x002fc600078e0203 */
[----:B0-----:R-:W-:-:S04]  /*1d50*/  ISETP.GE.AND P0, PT, R6, R5, PT ;  /* 0x000000050600720c */ /* 0x001fc80003f06270 */
[----:B------:R-:W-:-:S13]  /*1d60*/  ISETP.GE.OR P0, PT, R7, R4, P0 ;  /* 0x000000040700720c */ /* 0x000fda0000706670 */
[----:B------:R-:W-:Y:S05]  /*1d70*/  @P0 EXIT ;  /* 0x000000000000094d */ /* 0x000fea0003800000 */
[----:B------:R-:W0:Y:S01]  /*1d80*/  LDC.64 R2, c[0x0][0x388] ;  /* 0x0000e200ff027b82 */ /* 0x000e220000000a00 */
[----:B------:R-:W-:-:S04]  /*1d90*/  IMAD R0, R4, UR22, R7 ;  /* 0x0000001604007c24 */ /* 0x000fc8000f8e0207 */
[----:B------:R-:W-:-:S04]  /*1da0*/  IMAD R5, R0, R5, R6 ;  /* 0x0000000500057224 */ /* 0x000fc800078e0206 */
[----:B0-----:R-:W-:-:S05]  /*1db0*/  IMAD.WIDE R2, R5, 0x4, R2 ;  /* 0x0000000405027825 */ /* 0x001fca00078e0202 */
[----:B------:R-:W-:Y:S01]  /*1dc0*/  STG.E desc[UR18][R2.64], R12 ;  /* 0x0000000c02007986 */ /* 0x000fe2000c101912 */
[----:B------:R-:W-:Y:S05]  /*1dd0*/  EXIT ;  /* 0x000000000000794d */ /* 0x000fea0003800000 */
.L_x_76:
        /* <DEDUP_REMOVED lines=10> */
.L_x_101:


//--------------------- .text._Z11convolutionPfS_S_iiiiiiii --------------------------
	.section	.text._Z11convolutionPfS_S_iiiiiiii,"ax",@progbits
	.align	128
        .global         _Z11convolutionPfS_S_iiiiiiii
        .type           _Z11convolutionPfS_S_iiiiiiii,@function
        .size           _Z11convolutionPfS_S_iiiiiiii,(.L_x_102 - _Z11convolutionPfS_S_iiiiiiii)
        .other          _Z11convolutionPfS_S_iiiiiiii,@"STO_CUDA_ENTRY STV_DEFAULT"
_Z11convolutionPfS_S_iiiiiiii:
.text._Z11convolutionPfS_S_iiiiiiii:
[----:B------:R-:W-:Y:S01]  /*0000*/  LDC R1, c[0x0][0x37c] ;  /* 0x0000df00ff017b82 */ /* 0x000fe20000000800 */
[----:B------:R-:W0:Y:S01]  /*0010*/  LDCU UR18, c[0x0][0x3ac] ;  /* 0x00007580ff1277ac */ /* 0x000e220008000800 */
[----:B------:R-:W1:Y:S01]  /*0020*/  S2R R2, SR_TID.X ;  /* 0x0000000000027919 */ /* 0x000e620000002100 */
[----:B------:R-:W2:Y:S01]  /*0030*/  LDCU UR4, c[0x0][0x39c] ;  /* 0x00007380ff0477ac */ /* 0x000ea20008000800 */
[----:B------:R-:W3:Y:S01]  /*0040*/  S2R R3, SR_TID.Y ;  /* 0x0000000000037919 */ /* 0x000ee20000002200 */
[----:B------:R-:W4:Y:S03]  /*0050*/  LDCU.64 UR16, c[0x0][0x358] ;  /* 0x00006b00ff1077ac */ /* 0x000f260008000a00 */
[----:B------:R-:W5:Y:S01]  /*0060*/  S2UR UR5, SR_CgaCtaId ;  /* 0x00000000000579c3 */ /* 0x000f620000008800 */
[----:B------:R-:W5:Y:S01]  /*0070*/  LDCU UR6, c[0x0][0x3a4] ;  /* 0x00007480ff0677ac */ /* 0x000f620008000800 */
[----:B0-----:R-:W-:-:S06]  /*0080*/  UIADD3 UR7, UPT, UPT, -UR18, 0x11, URZ ;  /* 0x0000001112077890 */ /* 0x001fcc000fffe1ff */
[----:B------:R-:W-:-:S03]  /*0090*/  IMAD R7, RZ, RZ, -UR7 ;  /* 0x80000007ff077e24 */ /* 0x000fc6000f8e02ff */
[----:B------:R-:W0:Y:S08]  /*00a0*/  I2F.U32.RP R0, UR7 ;  /* 0x0000000700007d06 */ /* 0x000e300008209000 */
[----:B0-----:R-:W0:Y:S02]  /*00b0*/  MUFU.RCP R0, R0 ;  /* 0x0000000000007308 */ /* 0x001e240000001000 */
[----:B0-----:R-:W-:-:S06]  /*00c0*/  IADD3 R4, PT, PT, R0, 0xffffffe, RZ ;  /* 0x0ffffffe00047810 */ /* 0x001fcc0007ffe0ff */
[----:B------:R0:W2:Y:S02]  /*00d0*/  F2I.FTZ.U32.TRUNC.NTZ R5, R4 ;  /* 0x0000000400057305 */ /* 0x0000a4000021f000 */
[----:B0-----:R-:W-:Y:S02]  /*00e0*/  HFMA2 R4, -RZ, RZ, 0, 0 ;  /* 0x00000000ff047431 */ /* 0x001fe400000001ff */
[----:B--2---:R-:W-:-:S04]  /*00f0*/  IMAD R7, R7, R5, RZ ;  /* 0x0000000507077224 */ /* 0x004fc800078e02ff */
[----:B------:R-:W-:-:S06]  /*0100*/  IMAD.HI.U32 R5, R5, R7, R4 ;  /* 0x0000000705057227 */ /* 0x000fcc00078e0004 */
[----:B-1----:R-:W-:-:S04]  /*0110*/  IMAD.HI.U32 R6, R5, R2, RZ ;  /* 0x0000000205067227 */ /* 0x002fc800078e00ff */
[----:B---3--:R-:W-:-:S04]  /*0120*/  IMAD.HI.U32 R5, R5, R3, RZ ;  /* 0x0000000305057227 */ /* 0x008fc800078e00ff */
[----:B------:R-:W-:Y:S01]  /*0130*/  IMAD.MOV R7, RZ, RZ, -R6 ;  /* 0x000000ffff077224 */ /* 0x000fe200078e0a06 */
[----:B------:R-:W-:Y:S02]  /*0140*/  IADD3 R8, PT, PT, -R5, RZ, RZ ;  /* 0x000000ff05087210 */ /* 0x000fe40007ffe1ff */
[----:B------:R-:W-:Y:S01]  /*0150*/  LOP3.LUT R5, RZ, UR7, RZ, 0x33, !PT ;  /* 0x00000007ff057c12 */ /* 0x000fe2000f8e33ff */
[----:B------:R-:W-:Y:S02]  /*0160*/  IMAD R0, R7, UR7, R2 ;  /* 0x0000000707007c24 */ /* 0x000fe4000f8e0202 */
[----:B------:R-:W-:Y:S01]  /*0170*/  IMAD R4, R8, UR7, R3 ;  /* 0x0000000708047c24 */ /* 0x000fe2000f8e0203 */
[----:B------:R-:W0:Y:S02]  /*0180*/  S2R R7, SR_CTAID.X ;  /* 0x0000000000077919 */ /* 0x000e240000002500 */
[----:B------:R-:W-:Y:S02]  /*0190*/  ISETP.GE.U32.AND P2, PT, R0, UR7, PT ;  /* 0x0000000700007c0c */ /* 0x000fe4000bf46070 */
[----:B------:R-:W-:Y:S01]  /*01a0*/  ISETP.GE.U32.AND P0, PT, R4, UR7, PT ;  /* 0x0000000704007c0c */ /* 0x000fe2000bf06070 */
[----:B------:R-:W1:Y:S10]  /*01b0*/  S2R R8, SR_CTAID.Y ;  /* 0x0000000000087919 */ /* 0x000e740000002600 */
[----:B------:R-:W-:-:S02]  /*01c0*/  @P2 VIADD R0, R0, -UR7 ;  /* 0x8000000700002c36 */ /* 0x000fc40008000000 */
[----:B------:R-:W-:Y:S01]  /*01d0*/  @P0 IADD3 R4, PT, PT, R4, -UR7, RZ ;  /* 0x8000000704040c10 */ /* 0x000fe2000fffe0ff */
[----:B------:R-:W-:Y:S01]  /*01e0*/  @P2 VIADD R6, R6, 0x1 ;  /* 0x0000000106062836 */ /* 0x000fe20000000000 */
[----:B------:R-:W-:Y:S02]  /*01f0*/  ISETP.NE.U32.AND P2, PT, RZ, UR7, PT ;  /* 0x00000007ff007c0c */ /* 0x000fe4000bf45070 */
[----:B------:R-:W-:Y:S02]  /*0200*/  ISETP.GE.U32.AND P0, PT, R4, UR7, PT ;  /* 0x0000000704007c0c */ /* 0x000fe4000bf06070 */
[----:B------:R-:W-:-:S11]  /*0210*/  ISETP.GE.U32.AND P1, PT, R0, UR7, PT ;  /* 0x0000000700007c0c */ /* 0x000fd6000bf26070 */
[----:B------:R-:W-:Y:S02]  /*0220*/  @P0 VIADD R4, R4, -UR7 ;  /* 0x8000000704040c36 */ /* 0x000fe40008000000 */
[----:B------:R-:W-:-:S03]  /*0230*/  @P1 IADD3 R6, PT, PT, R6, 0x1, RZ ;  /* 0x0000000106061810 */ /* 0x000fc60007ffe0ff */
[C---:B------:R-:W-:Y:S02]  /*0240*/  SEL R15, R5.reuse, R4, !P2 ;  /* 0x00000004050f7207 */ /* 0x040fe40005000000 */
[----:B------:R-:W-:-:S03]  /*0250*/  SEL R0, R5, R6, !P2 ;  /* 0x0000000605007207 */ /* 0x000fc60005000000 */
[----:B-1----:R-:W-:Y:S02]  /*0260*/  IMAD R15, R8, UR7, R15 ;  /* 0x00000007080f7c24 */ /* 0x002fe4000f8e020f */
[----:B0-----:R-:W-:Y:S02]  /*0270*/  IMAD R0, R7, UR7, R0 ;  /* 0x0000000707007c24 */ /* 0x001fe4000f8e0200 */
[----:B------:R-:W-:-:S03]  /*0280*/  VIADD R4, R15, -UR18 ;  /* 0x800000120f047c36 */ /* 0x000fc60008000000 */
[----:B------:R-:W-:Y:S01]  /*0290*/  IADD3 R7, PT, PT, R0, -UR18, RZ ;  /* 0x8000001200077c10 */ /* 0x000fe2000fffe0ff */
[----:B------:R-:W-:-:S03]  /*02a0*/  VIADD R6, R4, 0x1 ;  /* 0x0000000104067836 */ /* 0x000fc60000000000 */
[----:B------:R-:W-:Y:S02]  /*02b0*/  IADD3 R5, PT, PT, R7, 0x1, RZ ;  /* 0x0000000107057810 */ /* 0x000fe40007ffe0ff */
[----:B------:R-:W-:Y:S02]  /*02c0*/  ISETP.GE.AND P0, PT, R6, UR4, PT ;  /* 0x0000000406007c0c */ /* 0x000fe4000bf06270 */
[----:B------:R-:W-:Y:S02]  /*02d0*/  ISETP.GE.AND P1, PT, R5, UR4, PT ;  /* 0x0000000405007c0c */ /* 0x000fe4000bf26270 */
[----:B------:R-:W-:Y:S02]  /*02e0*/  ISETP.GT.AND P0, PT, R4, -0x2, !P0 ;  /* 0xfffffffe0400780c */ /* 0x000fe40004704270 */
[----:B------:R-:W-:-:S04]  /*02f0*/  ISETP.GT.AND P1, PT, R7, -0x2, !P1 ;  /* 0xfffffffe0700780c */ /* 0x000fc80004f24270 */
[----:B------:R-:W-:-:S13]  /*0300*/  PLOP3.LUT P0, PT, P0, P1, PT, 0x80, 0x8 ;  /* 0x000000000008781c */ /* 0x000fda0000703070 */
[----:B------:R-:W0:Y:S01]  /*0310*/  @P0 LDC.64 R8, c[0x0][0x380] ;  /* 0x0000e000ff080b82 */ /* 0x000e220000000a00 */
[----:B------:R-:W-:Y:S01]  /*0320*/  @P0 IMAD R5, R5, UR4, RZ ;  /* 0x0000000405050c24 */ /* 0x000fe2000f8e02ff */
[----:B------:R-:W-:-:S04]  /*0330*/  @P0 SHF.R.S32.HI R6, RZ, 0x1f, R4 ;  /* 0x0000001fff060819 */ /* 0x000fc80000011404 */
[----:B------:R-:W-:-:S04]  /*0340*/  @P0 IADD3 R7, P1, PT, R4, R5, RZ ;  /* 0x0000000504070210 */ /* 0x000fc80007f3e0ff */
[----:B------:R-:W-:Y:S02]  /*0350*/  @P0 LEA.HI.X.SX32 R6, R5, R6, 0x1, P1 ;  /* 0x0000000605060211 */ /* 0x000fe400008f0eff */
[----:B0-----:R-:W-:-:S04]  /*0360*/  @P0 LEA R4, P1, R7, R8, 0x2 ;  /* 0x0000000807040211 */ /* 0x001fc800078210ff */
[----:B------:R-:W-:-:S05]  /*0370*/  @P0 LEA.HI.X R5, R7, R9, R6, 0x2, P1 ;  /* 0x0000000907050211 */ /* 0x000fca00008f1406 */
[----:B----4-:R-:W2:Y:S01]  /*0380*/  @P0 LDG.E R4, desc[UR16][R4.64+0x4] ;  /* 0x0000041004040981 */ /* 0x010ea2000c1e1900 */
[----:B------:R-:W-:Y:S01]  /*0390*/  UMOV UR4, 0x400 ;  /* 0x0000040000047882 */ /* 0x000fe20000000000 */
[----:B------:R-:W-:Y:S01]  /*03a0*/  VIMNMX R6, PT, PT, R0, R15, !PT ;  /* 0x0000000f00067248 */ /* 0x000fe20007fe0100 */
[----:B-----5:R-:W-:Y:S02]  /*03b0*/  ULEA UR4, UR5, UR4, 0x18 ;  /* 0x0000000405047291 */ /* 0x020fe4000f8ec0ff */
[----:B------:R-:W-:-:S04]  /*03c0*/  UIADD3 UR5, UPT, UPT, -UR18, UR6, URZ ;  /* 0x0000000612057290 */ /* 0x000fc8000fffe1ff */
[----:B------:R-:W-:Y:S02]  /*03d0*/  LEA R7, R3, UR4, 0x6 ;  /* 0x0000000403077c11 */ /* 0x000fe4000f8e30ff */
[C---:B------:R-:W-:Y:S02]  /*03e0*/  VIMNMX.U32 R3, PT, PT, R2.reuse, R3, !PT ;  /* 0x0000000302037248 */ /* 0x040fe40007fe0000 */
[----:B------:R-:W-:Y:S02]  /*03f0*/  LEA R7, R2, R7, 0x2 ;  /* 0x0000000702077211 */ /* 0x000fe400078e10ff */
[----:B------:R-:W-:-:S04]  /*0400*/  ISETP.GT.AND P1, PT, R6, UR5, PT ;  /* 0x0000000506007c0c */ /* 0x000fc8000bf24270 */
[----:B------:R-:W-:Y:S01]  /*0410*/  ISETP.GE.U32.OR P1, PT, R3, UR7, P1 ;  /* 0x0000000703007c0c */ /* 0x000fe20008f26470 */
[----:B--2---:R0:W-:Y:S04]  /*0420*/  @P0 STS [R7], R4 ;  /* 0x0000000407000388 */ /* 0x0041e80000000800 */
[----:B------:R0:W-:Y:S01]  /*0430*/  @!P0 STS [R7], RZ ;  /* 0x000000ff07008388 */ /* 0x0001e20000000800 */
[----:B------:R-:W-:Y:S07]  /*0440*/  BAR.SYNC.DEFER_BLOCKING 0x0 ;  /* 0x0000000000007b1d */ /* 0x000fee0000010000 */
[----:B------:R-:W-:Y:S05]  /*0450*/  @P1 EXIT ;  /* 0x000000000000194d */ /* 0x000fea0003800000 */
[----:B------:R-:W-:Y:S01]  /*0460*/  UISETP.GE.AND UP0, UPT, UR18, 0x1, UPT ;  /* 0x000000011200788c */ /* 0x000fe2000bf06270 */
[----:B------:R-:W-:-:S08]  /*0470*/  IMAD.MOV.U32 R21, RZ, RZ, RZ ;  /* 0x000000ffff157224 */ /* 0x000fd000078e00ff */
[----:B------:R-:W-:Y:S05]  /*0480*/  BRA.U !UP0, `(.L_x_77) ;  /* 0x0000001108a87547 */ /* 0x000fea000b800000 */
[----:B------:R-:W-:Y:S01]  /*0490*/  MOV R21, RZ ;  /* 0x000000ff00157202 */ /* 0x000fe20000000f00 */
[----:B------:R-:W-:Y:S02]  /*04a0*/  ULOP3.LUT UR6, UR18, 0x7ffffff0, URZ, 0xc0, !UPT ;  /* 0x7ffffff012067892 */ /* 0x000fe4000f8ec0ff */
[----:B------:R-:W-:Y:S01]  /*04b0*/  ULOP3.LUT UR20, UR18, 0x3, URZ, 0xc0, !UPT ;  /* 0x0000000312147892 */ /* 0x000fe2000f8ec0ff */
[----:B------:R-:W-:-:S11]  /*04c0*/  UMOV UR4, URZ ;  /* 0x000000ff00047c82 */ /* 0x000fd60008000000 */
.L_x_83:
[----:B------:R-:W1:Y:S02]  /*04d0*/  LDCU UR19, c[0x0][0x3ac] ;  /* 0x00007580ff1377ac */ /* 0x000e640008000800 */
[----:B-1----:R-:W-:-:S04]  /*04e0*/  UIADD3 UR5, UPT, UPT, UR19, -0x1, URZ ;  /* 0xffffffff13057890 */ /* 0x002fc8000fffe0ff */
[----:B------:R-:W-:-:S03]  /*04f0*/  UISETP.GE.U32.AND UP0, UPT, UR5, 0xf, UPT ;  /* 0x0000000f0500788c */ /* 0x000fc6000bf06070 */
[----:B------:R-:W-:-:S06]  /*0500*/  UMOV UR5, URZ ;  /* 0x000000ff00057c82 */ /* 0x000fcc0008000000 */
[----:B------:R-:W-:Y:S05]  /*0510*/  BRA.U !UP0, `(.L_x_78) ;  /* 0x0000000908407547 */ /* 0x000fea000b800000 */
[----:B------:R-:W1:Y:S01]  /*0520*/  S2R R2, SR_TID.Y ;  /* 0x0000000000027919 */ /* 0x000e620000002200 */
[----:B------:R-:W2:Y:S01]  /*0530*/  S2UR UR7, SR_CgaCtaId ;  /* 0x00000000000779c3 */ /* 0x000ea20000008800 */
[----:B------:R-:W-:Y:S01]  /*0540*/  UMOV UR5, 0x400 ;  /* 0x0000040000057882 */ /* 0x000fe20000000000 */
[----:B------:R-:W-:Y:S01]  /*0550*/  UIADD3 UR10, UPT, UPT, UR4, UR19, URZ ;  /* 0x00000013040a7290 */ /* 0x000fe2000fffe0ff */
[----:B------:R-:W3:Y:S01]  /*0560*/  S2R R3, SR_TID.X ;  /* 0x0000000000037919 */ /* 0x000ee20000002100 */
[----:B------:R-:W-:Y:S02]  /*0570*/  ULEA UR11, UR19, UR4, 0x1 ;  /* 0x00000004130b7291 */ /* 0x000fe4000f8e08ff */
[----:B------:R-:W-:Y:S02]  /*0580*/  UIMAD UR12, UR19, 0x3, UR4 ;  /* 0x00000003130c78a4 */ /* 0x000fe4000f8e0204 */
[----:B------:R-:W-:Y:S02]  /*0590*/  ULEA UR13, UR19, UR4, 0x2 ;  /* 0x00000004130d7291 */ /* 0x000fe4000f8e10ff */
[----:B------:R-:W-:-:S02]  /*05a0*/  UIMAD UR14, UR19, 0x5, UR4 ;  /* 0x00000005130e78a4 */ /* 0x000fc4000f8e0204 */
[----:B------:R-:W-:Y:S02]  /*05b0*/  UIMAD UR15, UR19, 0x6, UR4 ;  /* 0x00000006130f78a4 */ /* 0x000fe4000f8e0204 */
[----:B------:R-:W-:Y:S02]  /*05c0*/  UIMAD UR21, UR19, 0x7, UR4 ;  /* 0x00000007131578a4 */ /* 0x000fe4000f8e0204 */
[----:B------:R-:W-:Y:S02]  /*05d0*/  ULEA UR22, UR19, UR4, 0x3 ;  /* 0x0000000413167291 */ /* 0x000fe4000f8e18ff */
[----:B------:R-:W-:Y:S02]  /*05e0*/  UIMAD UR23, UR19, 0x9, UR4 ;  /* 0x00000009131778a4 */ /* 0x000fe4000f8e0204 */
[----:B------:R-:W-:Y:S02]  /*05f0*/  UIMAD UR24, UR19, 0xa, UR4 ;  /* 0x0000000a131878a4 */ /* 0x000fe4000f8e0204 */
[----:B------:R-:W-:-:S02]  /*0600*/  UIMAD UR25, UR19, 0xb, UR4 ;  /* 0x0000000b131978a4 */ /* 0x000fc4000f8e0204 */
[----:B--2---:R-:W-:Y:S02]  /*0610*/  ULEA UR5, UR7, UR5, 0x18 ;  /* 0x0000000507057291 */ /* 0x004fe4000f8ec0ff */
[----:B------:R-:W-:Y:S02]  /*0620*/  UIMAD UR26, UR19, 0xc, UR4 ;  /* 0x0000000c131a78a4 */ /* 0x000fe4000f8e0204 */
[----:B------:R-:W-:Y:S01]  /*0630*/  UIMAD UR27, UR19, 0xd, UR4 ;  /* 0x0000000d131b78a4 */ /* 0x000fe2000f8e0204 */
[----:B------:R-:W2:Y:S01]  /*0640*/  LDCU.64 UR8, c[0x0][0x390] ;  /* 0x00007200ff0877ac */ /* 0x000ea20008000a00 */
[----:B-1----:R-:W-:Y:S01]  /*0650*/  VIADD R2, R2, UR4 ;  /* 0x0000000402027c36 */ /* 0x002fe20008000000 */
[----:B------:R-:W-:Y:S01]  /*0660*/  UIMAD UR7, UR19, 0xe, UR4 ;  /* 0x0000000e130778a4 */ /* 0x000fe2000f8e0204 */
[----:B---3--:R-:W-:Y:S01]  /*0670*/  LEA R3, R3, UR5, 0x2 ;  /* 0x0000000503037c11 */ /* 0x008fe2000f8e10ff */
[----:B------:R-:W-:Y:S02]  /*0680*/  UIMAD UR28, UR19, 0xf, UR4 ;  /* 0x0000000f131c78a4 */ /* 0x000fe4000f8e0204 */
[----:B------:R-:W-:Y:S01]  /*0690*/  UIADD3 UR29, UPT, UPT, -UR6, URZ, URZ ;  /* 0x000000ff061d7290 */ /* 0x000fe2000fffe1ff */
[----:B------:R-:W-:Y:S01]  /*06a0*/  LEA R2, R2, R3, 0x6 ;  /* 0x0000000302027211 */ /* 0x000fe200078e30ff */
[----:B------:R-:W-:-:S04]  /*06b0*/  UMOV UR5, UR4 ;  /* 0x0000000400057c82 */ /* 0x000fc80008000000 */
[----:B------:R-:W-:-:S07]  /*06c0*/  VIADD R14, R2, 0x20 ;  /* 0x00000020020e7836 */ /* 0x000fce0000000000 */
.L_x_79:
[----:B--2---:R-:W-:Y:S01]  /*06d0*/  UIMAD.WIDE.U32 UR30, UR5, 0x4, UR8 ;  /* 0x00000004051e78a5 */ /* 0x004fe2000f8e0008 */
[----:B------:R-:W-:Y:S01]  /*06e0*/  LDS R29, [R14+-0x18] ;  /* 0xffffe8000e1d7984 */ /* 0x000fe20000000800 */
[----:B------:R-:W-:-:S03]  /*06f0*/  UIMAD.WIDE.U32 UR32, UR15, 0x4, UR8 ;  /* 0x000000040f2078a5 */ /* 0x000fc6000f8e0008 */
[----:B------:R-:W-:Y:S01]  /*0700*/  LDS R27, [R14+-0x14] ;  /* 0xffffec000e1b7984 */ /* 0x000fe20000000800 */
[----:B------:R-:W-:Y:S01]  /*0710*/  MOV R2, UR30 ;  /* 0x0000001e00027c02 */ /* 0x000fe20008000f00 */
[----:B------:R-:W-:Y:S01]  /*0720*/  IMAD.U32 R3, RZ, RZ, UR31 ;  /* 0x0000001fff037e24 */ /* 0x000fe2000f8e00ff */
[----:B------:R-:W-:Y:S01]  /*0730*/  UIMAD.WIDE.U32 UR30, UR10, 0x4, UR8 ;  /* 0x000000040a1e78a5 */ /* 0x000fe2000f8e0008 */
[----:B------:R-:W-:Y:S04]  /*0740*/  LDS R28, [R14+-0x10] ;  /* 0xfffff0000e1c7984 */ /* 0x000fe80000000800 */
[----:B------:R1:W2:Y:S01]  /*0750*/  LDG.E R24, desc[UR16][R2.64] ;  /* 0x0000001002187981 */ /* 0x0002a2000c1e1900 */
[----:B------:R-:W-:Y:S01]  /*0760*/  MOV R18, UR30 ;  /* 0x0000001e00127c02 */ /* 0x000fe20008000f00 */
[----:B------:R-:W-:Y:S01]  /*0770*/  IMAD.U32 R19, RZ, RZ, UR31 ;  /* 0x0000001fff137e24 */ /* 0x000fe2000f8e00ff */
[----:B------:R-:W-:-:S04]  /*0780*/  UIMAD.WIDE.U32 UR30, UR11, 0x4, UR8 ;  /* 0x000000040b1e78a5 */ /* 0x000fc8000f8e0008 */
[----:B------:R-:W3:Y:S02]  /*0790*/  LDG.E R18, desc[UR16][R18.64] ;  /* 0x0000001012127981 */ /* 0x000ee4000c1e1900 */
[----:B0-----:R-:W-:Y:S01]  /*07a0*/  MOV R4, UR30 ;  /* 0x0000001e00047c02 */ /* 0x001fe20008000f00 */
[----:B------:R-:W-:Y:S01]  /*07b0*/  IMAD.U32 R5, RZ, RZ, UR31 ;  /* 0x0000001fff057e24 */ /* 0x000fe2000f8e00ff */
[----:B------:R-:W-:-:S04]  /*07c0*/  UIMAD.WIDE.U32 UR30, UR12, 0x4, UR8 ;  /* 0x000000040c1e78a5 */ /* 0x000fc8000f8e0008 */
[----:B------:R0:W4:Y:S02]  /*07d0*/  LDG.E R17, desc[UR16][R4.64] ;  /* 0x0000001004117981 */ /* 0x000124000c1e1900 */
[----:B------:R-:W-:Y:S01]  /*07e0*/  MOV R6, UR30 ;  /* 0x0000001e00067c02 */ /* 0x000fe20008000f00 */
[----:B------:R-:W-:Y:S01]  /*07f0*/  IMAD.U32 R7, RZ, RZ, UR31 ;  /* 0x0000001fff077e24 */ /* 0x000fe2000f8e00ff */
[----:B------:R-:W-:-:S04]  /*0800*/  UIMAD.WIDE.U32 UR30, UR13, 0x4, UR8 ;  /* 0x000000040d1e78a5 */ /* 0x000fc8000f8e0008 */
[----:B------:R-:W5:Y:S02]  /*0810*/  LDG.E R25, desc[UR16][R6.64] ;  /* 0x0000001006197981 */ /* 0x000f64000c1e1900 */
[----:B------:R-:W-:Y:S01]  /*0820*/  MOV R10, UR30 ;  /* 0x0000001e000a7c02 */ /* 0x000fe20008000f00 */
[----:B------:R-:W-:Y:S01]  /*0830*/  IMAD.U32 R11, RZ, RZ, UR31 ;  /* 0x0000001fff0b7e24 */ /* 0x000fe2000f8e00ff */
[----:B------:R-:W-:-:S04]  /*0840*/  UIMAD.WIDE.U32 UR30, UR14, 0x4, UR8 ;  /* 0x000000040e1e78a5 */ /* 0x000fc8000f8e0008 */
[----:B------:R0:W5:Y:S02]  /*0850*/  LDG.E R23, desc[UR16][R10.64] ;  /* 0x000000100a177981 */ /* 0x000164000c1e1900 */
[----:B-1----:R-:W-:Y:S01]  /*0860*/  MOV R2, UR30 ;  /* 0x0000001e00027c02 */ /* 0x002fe20008000f00 */
[----:B------:R-:W-:Y:S01]  /*0870*/  IMAD.U32 R3, RZ, RZ, UR31 ;  /* 0x0000001fff037e24 */ /* 0x000fe2000f8e00ff */
[----:B------:R-:W-:Y:S01]  /*0880*/  UIMAD.WIDE.U32 UR30, UR21, 0x4, UR8 ;  /* 0x00000004151e78a5 */ /* 0x000fe2000f8e0008 */
[----:B0-----:R-:W-:Y:S01]  /*0890*/  MOV R4, UR32 ;  /* 0x0000002000047c02 */ /* 0x001fe20008000f00 */
[----:B------:R-:W-:Y:S02]  /*08a0*/  IMAD.U32 R5, RZ, RZ, UR33 ;  /* 0x00000021ff057e24 */ /* 0x000fe4000f8e00ff */
[----:B------:R0:W5:Y:S01]  /*08b0*/  LDG.E R19, desc[UR16][R2.64] ;  /* 0x0000001002137981 */ /* 0x000162000c1e1900 */
[----:B------:R-:W-:Y:S01]  /*08c0*/  UIMAD.WIDE.U32 UR32, UR22, 0x4, UR8 ;  /* 0x00000004162078a5 */ /* 0x000fe2000f8e0008 */
[----:B------:R-:W-:Y:S01]  /*08d0*/  MOV R12, UR30 ;  /* 0x0000001e000c7c02 */ /* 0x000fe20008000f00 */
[----:B------:R-:W-:Y:S01]  /*08e0*/  IMAD.U32 R13, RZ, RZ, UR31 ;  /* 0x0000001fff0d7e24 */ /* 0x000fe2000f8e00ff */
[----:B------:R1:W5:Y:S01]  /*08f0*/  LDG.E R16, desc[UR16][R4.64] ;  /* 0x0000001004107981 */ /* 0x000362000c1e1900 */
[----:B------:R-:W-:-:S02]  /*0900*/  UIMAD.WIDE.U32 UR30, UR23, 0x4, UR8 ;  /* 0x00000004171e78a5 */ /* 0x000fc4000f8e0008 */
[----:B------:R-:W-:Y:S01]  /*0910*/  MOV R8, UR32 ;  /* 0x0000002000087c02 */ /* 0x000fe20008000f00 */
[----:B------:R-:W-:Y:S01]  /*0920*/  IMAD.U32 R9, RZ, RZ, UR33 ;  /* 0x00000021ff097e24 */ /* 0x000fe2000f8e00ff */
[----:B------:R-:W5:Y:S01]  /*0930*/  LDG.E R22, desc[UR16][R12.64] ;  /* 0x000000100c167981 */ /* 0x000f62000c1e1900 */
[----:B------:R-:W-:Y:S01]  /*0940*/  UIMAD.WIDE.U32 UR32, UR24, 0x4, UR8 ;  /* 0x00000004182078a5 */ /* 0x000fe2000f8e0008 */
[----:B------:R-:W-:Y:S01]  /*0950*/  MOV R10, UR30 ;  /* 0x0000001e000a7c02 */ /* 0x000fe20008000f00 */
[----:B------:R-:W-:Y:S01]  /*0960*/  IMAD.U32 R11, RZ, RZ, UR31 ;  /* 0x0000001fff0b7e24 */ /* 0x000fe2000f8e00ff */
[----:B------:R1:W5:Y:S01]  /*0970*/  LDG.E R20, desc[UR16][R8.64] ;  /* 0x0000001008147981 */ /* 0x000362000c1e1900 */
[----:B------:R-:W-:Y:S02]  /*0980*/  UIMAD.WIDE.U32 UR30, UR25, 0x4, UR8 ;  /* 0x00000004191e78a5 */ /* 0x000fe4000f8e0008 */
[----:B0-----:R-:W-:Y:S01]  /*0990*/  MOV R2, UR32 ;  /* 0x0000002000027c02 */ /* 0x001fe20008000f00 */
[----:B------:R-:W-:Y:S01]  /*09a0*/  IMAD.U32 R3, RZ, RZ, UR33 ;  /* 0x00000021ff037e24 */ /* 0x000fe2000f8e00ff */
[----:B------:R0:W5:Y:S01]  /*09b0*/  LDG.E R26, desc[UR16][R10.64] ;  /* 0x000000100a1a7981 */ /* 0x000162000c1e1900 */
[----:B------:R-:W-:Y:S01]  /*09c0*/  UIMAD.WIDE.U32 UR32, UR26, 0x4, UR8 ;  /* 0x000000041a2078a5 */ /* 0x000fe2000f8e0008 */
[----:B-1----:R-:W-:Y:S01]  /*09d0*/  MOV R4, UR30 ;  /* 0x0000001e00047c02 */ /* 0x002fe20008000f00 */
[----:B------:R-:W-:Y:S01]  /*09e0*/  IMAD.U32 R5, RZ, RZ, UR31 ;  /* 0x0000001fff057e24 */ /* 0x000fe2000f8e00ff */
[----:B------:R1:W5:Y:S01]  /*09f0*/  LDG.E R2, desc[UR16][R2.64] ;  /* 0x0000001002027981 */ /* 0x000362000c1e1900 */
[----:B------:R-:W-:-:S02]  /*0a00*/  UIMAD.WIDE.U32 UR30, UR27, 0x4, UR8 ;  /* 0x000000041b1e78a5 */ /* 0x000fc4000f8e0008 */
[----:B------:R-:W-:Y:S01]  /*0a10*/  MOV R6, UR32 ;  /* 0x0000002000067c02 */ /* 0x000fe20008000f00 */
[----:B------:R-:W-:Y:S01]  /*0a20*/  IMAD.U32 R7, RZ, RZ, UR33 ;  /* 0x00000021ff077e24 */ /* 0x000fe2000f8e00ff */
[----:B------:R1:W5:Y:S01]  /*0a30*/  LDG.E R4, desc[UR16][R4.64] ;  /* 0x0000001004047981 */ /* 0x000362000c1e1900 */
[----:B------:R-:W-:Y:S01]  /*0a40*/  UIMAD.WIDE.U32 UR32, UR7, 0x4, UR8 ;  /* 0x00000004072078a5 */ /* 0x000fe2000f8e0008 */
[----:B------:R-:W-:Y:S02]  /*0a50*/  MOV R8, UR30 ;  /* 0x0000001e00087c02 */ /* 0x000fe40008000f00 */
[----:B------:R-:W-:Y:S01]  /*0a60*/  MOV R9, UR31 ;  /* 0x0000001f00097c02 */ /* 0x000fe20008000f00 */
[----:B------:R1:W5:Y:S01]  /*0a70*/  LDG.E R6, desc[UR16][R6.64] ;  /* 0x0000001006067981 */ /* 0x000362000c1e1900 */
[----:B------:R-:W-:Y:S01]  /*0a80*/  UIMAD.WIDE.U32 UR30, UR28, 0x4, UR8 ;  /* 0x000000041c1e78a5 */ /* 0x000fe2000f8e0008 */
[----:B0-----:R-:W-:Y:S01]  /*0a90*/  IMAD.U32 R10, RZ, RZ, UR32 ;  /* 0x00000020ff0a7e24 */ /* 0x001fe2000f8e00ff */
[----:B------:R-:W-:Y:S01]  /*0aa0*/  MOV R11, UR33 ;  /* 0x00000021000b7c02 */ /* 0x000fe20008000f00 */
[----:B------:R0:W5:Y:S03]  /*0ab0*/  LDG.E R8, desc[UR16][R8.64] ;  /* 0x0000001008087981 */ /* 0x000166000c1e1900 */
[----:B------:R-:W-:Y:S01]  /*0ac0*/  MOV R12, UR30 ;  /* 0x0000001e000c7c02 */ /* 0x000fe20008000f00 */
[----:B------:R-:W-:Y:S01]  /*0ad0*/  IMAD.U32 R13, RZ, RZ, UR31 ;  /* 0x0000001fff0d7e24 */ /* 0x000fe2000f8e00ff */
[----:B------:R0:W5:Y:S04]  /*0ae0*/  LDG.E R10, desc[UR16][R10.64] ;  /* 0x000000100a0a7981 */ /* 0x000168000c1e1900 */
[----:B------:R0:W5:Y:S01]  /*0af0*/  LDG.E R12, desc[UR16][R12.64] ;  /* 0x000000100c0c7981 */ /* 0x000162000c1e1900 */
[----:B------:R-:W-:-:S02]  /*0b00*/  UIADD3 UR29, UPT, UPT, UR29, 0x10, URZ ;  /* 0x000000101d1d7890 */ /* 0x000fc4000fffe0ff */
[----:B------:R-:W-:Y:S01]  /*0b10*/  ULEA UR10, UR19, UR10, 0x4 ;  /* 0x0000000a130a7291 */ /* 0x000fe2000f8e20ff */
[----:B-1----:R-:W2:Y:S01]  /*0b20*/  LDS R3, [R14+-0x20] ;  /* 0xffffe0000e037984 */ /* 0x002ea20000000800 */
[----:B------:R-:W-:Y:S02]  /*0b30*/  UISETP.NE.AND UP0, UPT, UR29, URZ, UPT ;  /* 0x000000ff1d00728c */ /* 0x000fe4000bf05270 */
[----:B------:R-:W-:Y:S01]  /*0b40*/  ULEA UR11, UR19, UR11, 0x4 ;  /* 0x0000000b130b7291 */ /* 0x000fe2000f8e20ff */
[----:B------:R-:W3:Y:S01]  /*0b50*/  LDS R5, [R14+-0x1c] ;  /* 0xffffe4000e057984 */ /* 0x000ee20000000800 */
[----:B------:R-:W-:Y:S02]  /*0b60*/  ULEA UR12, UR19, UR12, 0x4 ;  /* 0x0000000c130c7291 */ /* 0x000fe4000f8e20ff */
[----:B------:R-:W-:Y:S01]  /*0b70*/  ULEA UR13, UR19, UR13, 0x4 ;  /* 0x0000000d130d7291 */ /* 0x000fe2000f8e20ff */
[----:B------:R-:W-:Y:S01]  /*0b80*/  LDS R7, [R14+-0x4] ;  /* 0xfffffc000e077984 */ /* 0x000fe20000000800 */
[----:B------:R-:W-:-:S02]  /*0b90*/  ULEA UR14, UR19, UR14, 0x4 ;  /* 0x0000000e130e7291 */ /* 0x000fc4000f8e20ff */
[----:B------:R-:W-:Y:S01]  /*0ba0*/  ULEA UR15, UR19, UR15, 0x4 ;  /* 0x0000000f130f7291 */ /* 0x000fe2000f8e20ff */
[----:B0-----:R-:W-:Y:S01]  /*0bb0*/  LDS R9, [R14+0x4] ;  /* 0x000004000e097984 */ /* 0x001fe20000000800 */
[----:B------:R-:W-:Y:S02]  /*0bc0*/  ULEA UR21, UR19, UR21, 0x4 ;  /* 0x0000001513157291 */ /* 0x000fe4000f8e20ff */
[----:B------:R-:W-:Y:S01]  /*0bd0*/  ULEA UR22, UR19, UR22, 0x4 ;  /* 0x0000001613167291 */ /* 0x000fe2000f8e20ff */
[----:B------:R-:W-:Y:S01]  /*0be0*/  LDS R11, [R14+0x8] ;  /* 0x000008000e0b7984 */ /* 0x000fe20000000800 */
[----:B------:R-:W-:Y:S02]  /*0bf0*/  ULEA UR23, UR19, UR23, 0x4 ;  /* 0x0000001713177291 */ /* 0x000fe4000f8e20ff */
[----:B------:R-:W-:Y:S01]  /*0c00*/  ULEA UR24, UR19, UR24, 0x4 ;  /* 0x0000001813187291 */ /* 0x000fe2000f8e20ff */
[----:B------:R-:W-:Y:S01]  /*0c10*/  LDS R13, [R14+0x10] ;  /* 0x000010000e0d7984 */ /* 0x000fe20000000800 */
[----:B------:R-:W-:-:S02]  /*0c20*/  ULEA UR25, UR19, UR25, 0x4 ;  /* 0x0000001913197291 */ /* 0x000fc4000f8e20ff */
[----:B------:R-:W-:Y:S02]  /*0c30*/  ULEA UR26, UR19, UR26, 0x4 ;  /* 0x0000001a131a7291 */ /* 0x000fe4000f8e20ff */
[----:B------:R-:W-:Y:S02]  /*0c40*/  ULEA UR27, UR19, UR27, 0x4 ;  /* 0x0000001b131b7291 */ /* 0x000fe4000f8e20ff */
[----:B------:R-:W-:Y:S02]  /*0c50*/  ULEA UR7, UR19, UR7, 0x4 ;  /* 0x0000000713077291 */ /* 0x000fe4000f8e20ff */
[----:B------:R-:W-:Y:S02]  /*0c60*/  ULEA UR28, UR19, UR28, 0x4 ;  /* 0x0000001c131c7291 */ /* 0x000fe4000f8e20ff */
[----:B------:R-:W-:Y:S01]  /*0c70*/  ULEA UR5, UR19, UR5, 0x4 ;  /* 0x0000000513057291 */ /* 0x000fe2000f8e20ff */
[----:B--2---:R-:W-:Y:S02]  /*0c80*/  FFMA R21, R3, R24, R21 ;  /* 0x0000001803157223 */ /* 0x004fe40000000015 */
[----:B------:R-:W0:Y:S04]  /*0c90*/  LDS R24, [R14+-0xc] ;  /* 0xfffff4000e187984 */ /* 0x000e280000000800 */
[----:B------:R-:W1:Y:S01]  /*0ca0*/  LDS R3, [R14+-0x8] ;  /* 0xfffff8000e037984 */ /* 0x000e620000000800 */
[----:B---3--:R-:W-:-:S03]  /*0cb0*/  FFMA R18, R5, R18, R21 ;  /* 0x0000001205127223 */ /* 0x008fc60000000015 */
[----:B------:R-:W2:Y:S04]  /*0cc0*/  LDS R5, [R14] ;  /* 0x000000000e057984 */ /* 0x000ea80000000800 */
[----:B------:R-:W-:Y:S01]  /*0cd0*/  LDS R21, [R14+0x18] ;  /* 0x000018000e157984 */ /* 0x000fe20000000800 */
[----:B----4-:R-:W-:-:S03]  /*0ce0*/  FFMA R18, R29, R17, R18 ;  /* 0x000000111d127223 */ /* 0x010fc60000000012 */
[----:B------:R-:W3:Y:S01]  /*0cf0*/  LDS R17, [R14+0xc] ;  /* 0x00000c000e117984 */ /* 0x000ee20000000800 */
[----:B-----5:R-:W-:-:S04]  /*0d00*/  FFMA R25, R27, R25, R18 ;  /* 0x000000191b197223 */ /* 0x020fc80000000012 */
[----:B------:R-:W-:Y:S02]  /*0d10*/  FFMA R25, R28, R23, R25 ;  /* 0x000000171c197223 */ /* 0x000fe40000000019 */
[----:B------:R-:W4:Y:S02]  /*0d20*/  LDS R23, [R14+0x14] ;  /* 0x000014000e177984 */ /* 0x000f240000000800 */
[----:B0-----:R-:W-:Y:S02]  /*0d30*/  FFMA R24, R24, R19, R25 ;  /* 0x0000001318187223 */ /* 0x001fe40000000019 */
[----:B------:R0:W5:Y:S02]  /*0d40*/  LDS R19, [R14+0x1c] ;  /* 0x00001c000e137984 */ /* 0x0001640000000800 */
[----:B-1----:R-:W-:-:S04]  /*0d50*/  FFMA R16, R3, R16, R24 ;  /* 0x0000001003107223 */ /* 0x002fc80000000018 */
[----:B------:R-:W-:Y:S01]  /*0d60*/  FFMA R16, R7, R22, R16 ;  /* 0x0000001607107223 */ /* 0x000fe20000000010 */
[----:B0-----:R-:W-:-:S03]  /*0d70*/  IADD3 R14, PT, PT, R14, 0x40, RZ ;  /* 0x000000400e0e7810 */ /* 0x001fc60007ffe0ff */
[----:B--2---:R-:W-:-:S04]  /*0d80*/  FFMA R16, R5, R20, R16 ;  /* 0x0000001405107223 */ /* 0x004fc80000000010 */
[----:B------:R-:W-:-:S04]  /*0d90*/  FFMA R16, R9, R26, R16 ;  /* 0x0000001a09107223 */ /* 0x000fc80000000010 */
[----:B------:R-:W-:-:S04]  /*0da0*/  FFMA R2, R11, R2, R16 ;  /* 0x000000020b027223 */ /* 0x000fc80000000010 */
[----:B---3--:R-:W-:-:S04]  /*0db0*/  FFMA R2, R17, R4, R2 ;  /* 0x0000000411027223 */ /* 0x008fc80000000002 */
[----:B------:R-:W-:-:S04]  /*0dc0*/  FFMA R2, R13, R6, R2 ;  /* 0x000000060d027223 */ /* 0x000fc80000000002 */
[----:B----4-:R-:W-:-:S04]  /*0dd0*/  FFMA R2, R23, R8, R2 ;  /* 0x0000000817027223 */ /* 0x010fc80000000002 */
[----:B------:R-:W-:-:S04]  /*0de0*/  FFMA R2, R21, R10, R2 ;  /* 0x0000000a15027223 */ /* 0x000fc80000000002 */
[----:B-----5:R-:W-:Y:S01]  /*0df0*/  FFMA R21, R19, R12, R2 ;  /* 0x0000000c13157223 */ /* 0x020fe20000000002 */
[----:B------:R-:W-:Y:S06]  /*0e00*/  BRA.U UP0, `(.L_x_79) ;  /* 0xfffffff900307547 */ /* 0x000fec000b83ffff */
[----:B------:R-:W-:-:S05]  /*0e10*/  UMOV UR5, UR6 ;  /* 0x0000000600057c82 */ /* 0x000fca0008000000 */
.L_x_78:
[----:B------:R-:W1:Y:S02]  /*0e20*/  LDCU UR10, c[0x0][0x3ac] ;  /* 0x00007580ff0a77ac */ /* 0x000e640008000800 */
[----:B-1----:R-:W-:-:S04]  /*0e30*/  ULOP3.LUT UR7, UR10, 0xf, URZ, 0xc0, !UPT ;  /* 0x0000000f0a077892 */ /* 0x002fc8000f8ec0ff */
[----:B------:R-:W-:-:S09]  /*0e40*/  UISETP.NE.AND UP0, UPT, UR7, URZ, UPT ;  /* 0x000000ff0700728c */ /* 0x000fd2000bf05270 */
[----:B------:R-:W-:Y:S05]  /*0e50*/  BRA.U !UP0, `(.L_x_80) ;  /* 0x0000000908287547 */ /* 0x000fea000b800000 */
[----:B------:R-:W1:Y:S01]  /*0e60*/  S2R R2, SR_TID.Y ;  /* 0x0000000000027919 */ /* 0x000e620000002200 */
[----:B------:R-:W2:Y:S01]  /*0e70*/  S2UR UR9, SR_CgaCtaId ;  /* 0x00000000000979c3 */ /* 0x000ea20000008800 */
[----:B------:R-:W-:Y:S01]  /*0e80*/  UIADD3 UR7, UPT, UPT, UR7, -0x1, URZ ;  /* 0xffffffff07077890 */ /* 0x000fe2000fffe0ff */
[----:B------:R-:W3:Y:S01]  /*0e90*/  S2R R3, SR_TID.X ;  /* 0x0000000000037919 */ /* 0x000ee20000002100 */
[----:B------:R-:W-:Y:S02]  /*0ea0*/  UMOV UR8, 0x400 ;  /* 0x0000040000087882 */ /* 0x000fe40000000000 */
[----:B------:R-:W-:Y:S02]  /*0eb0*/  UISETP.GE.U32.AND UP0, UPT, UR7, 0x7, UPT ;  /* 0x000000070700788c */ /* 0x000fe4000bf06070 */
[----:B------:R-:W-:-:S04]  /*0ec0*/  ULOP3.LUT UR15, UR10, 0x7, URZ, 0xc0, !UPT ;  /* 0x000000070a0f7892 */ /* 0x000fc8000f8ec0ff */
[----:B------:R-:W-:Y:S02]  /*0ed0*/  UISETP.NE.AND UP1, UPT, UR15, URZ, UPT ;  /* 0x000000ff0f00728c */ /* 0x000fe4000bf25270 */
[----:B--2---:R-:W-:Y:S01]  /*0ee0*/  ULEA UR8, UR9, UR8, 0x18 ;  /* 0x0000000809087291 */ /* 0x004fe2000f8ec0ff */
[----:B-1----:R-:W-:-:S05]  /*0ef0*/  IADD3 R2, PT, PT, R2, UR4, RZ ;  /* 0x0000000402027c10 */ /* 0x002fca000fffe0ff */
[----:B------:R-:W-:Y:S01]  /*0f00*/  LEA R2, R2, UR8, 0x6 ;  /* 0x0000000802027c11 */ /* 0x000fe2000f8e30ff */
[----:B---3--:R-:W-:Y:S06]  /*0f10*/  BRA.U !UP0, `(.L_x_81) ;  /* 0x0000000108f07547 */ /* 0x008fec000b800000 */
[----:B------:R-:W1:Y:S01]  /*0f20*/  LDCU.64 UR12, c[0x0][0x390] ;  /* 0x00007200ff0c77ac */ /* 0x000e620008000a00 */
[----:B------:R-:W-:-:S04]  /*0f30*/  UIMAD UR8, UR5, UR19, UR4 ;  /* 0x00000013050872a4 */ /* 0x000fc8000f8e0204 */
[----:B------:R-:W-:-:S04]  /*0f40*/  UIADD3 UR10, UPT, UPT, UR8, UR19, URZ ;  /* 0x00000013080a7290 */ /* 0x000fc8000fffe0ff */
[----:B------:R-:W-:-:S04]  /*0f50*/  UIADD3 UR7, UPT, UPT, UR10, UR19, URZ ;  /* 0x000000130a077290 */ /* 0x000fc8000fffe0ff */
[----:B------:R-:W-:Y:S02]  /*0f60*/  UIADD3 UR14, UPT, UPT, UR7, UR19, URZ ;  /* 0x00000013070e7290 */ /* 0x000fe4000fffe0ff */
[----:B-1----:R-:W-:Y:S02]  /*0f70*/  UIMAD.WIDE.U32 UR8, UR8, 0x4, UR12 ;  /* 0x00000004080878a5 */ /* 0x002fe4000f8e000c */
[----:B------:R-:W-:-:S04]  /*0f80*/  UIMAD.WIDE.U32 UR10, UR10, 0x4, UR12 ;  /* 0x000000040a0a78a5 */ /* 0x000fc8000f8e000c */
[----:B------:R-:W-:Y:S01]  /*0f90*/  IMAD.U32 R8, RZ, RZ, UR8 ;  /* 0x00000008ff087e24 */ /* 0x000fe2000f8e00ff */
[----:B------:R-:W-:Y:S01]  /*0fa0*/  MOV R9, UR9 ;  /* 0x0000000900097c02 */ /* 0x000fe20008000f00 */
[----:B------:R-:W-:Y:S01]  /*0fb0*/  UIMAD.WIDE.U32 UR8, UR7, 0x4, UR12 ;  /* 0x00000004070878a5 */ /* 0x000fe2000f8e000c */
[----:B------:R-:W-:Y:S01]  /*0fc0*/  MOV R10, UR10 ;  /* 0x0000000a000a7c02 */ /* 0x000fe20008000f00 */
[----:B------:R-:W-:Y:S01]  /*0fd0*/  IMAD.U32 R11, RZ, RZ, UR11 ;  /* 0x0000000bff0b7e24 */ /* 0x000fe2000f8e00ff */
[----:B------:R-:W-:Y:S01]  /*0fe0*/  UIADD3 UR7, UPT, UPT, UR14, UR19, URZ ;  /* 0x000000130e077290 */ /* 0x000fe2000fffe0ff */
[----:B0-----:R-:W2:Y:S01]  /*0ff0*/  LDG.E R4, desc[UR16][R8.64] ;  /* 0x0000001008047981 */ /* 0x001ea2000c1e1900 */
[----:B------:R-:W-:Y:S01]  /*1000*/  UIMAD.WIDE.U32 UR10, UR14, 0x4, UR12 ;  /* 0x000000040e0a78a5 */ /* 0x000fe2000f8e000c */
[----:B------:R-:W-:Y:S02]  /*1010*/  MOV R12, UR8 ;  /* 0x00000008000c7c02 */ /* 0x000fe40008000f00 */
[----:B------:R-:W-:Y:S01]  /*1020*/  MOV R13, UR9 ;  /* 0x00000009000d7c02 */ /* 0x000fe20008000f00 */
[----:B------:R-:W3:Y:S01]  /*1030*/  LDG.E R5, desc[UR16][R10.64] ;  /* 0x000000100a057981 */ /* 0x000ee2000c1e1900 */
[----:B------:R-:W-:Y:S01]  /*1040*/  UIADD3 UR14, UPT, UPT, UR7, UR19, URZ ;  /* 0x00000013070e7290 */ /* 0x000fe2000fffe0ff */
[----:B------:R-:W-:Y:S01]  /*1050*/  IMAD.U32 R16, RZ, RZ, UR10 ;  /* 0x0000000aff107e24 */ /* 0x000fe2000f8e00ff */
[----:B------:R-:W-:Y:S01]  /*1060*/  UIMAD.WIDE.U32 UR8, UR7, 0x4, UR12 ;  /* 0x00000004070878a5 */ /* 0x000fe2000f8e000c */
[----:B------:R-:W-:Y:S01]  /*1070*/  MOV R17, UR11 ;  /* 0x0000000b00117c02 */ /* 0x000fe20008000f00 */
[----:B------:R0:W4:Y:S01]  /*1080*/  LDG.E R6, desc[UR16][R12.64] ;  /* 0x000000100c067981 */ /* 0x000122000c1e1900 */
[----:B------:R-:W-:-:S02]  /*1090*/  UIADD3 UR7, UPT, UPT, UR14, UR19, URZ ;  /* 0x000000130e077290 */ /* 0x000fc4000fffe0ff */
[----:B------:R-:W-:Y:S01]  /*10a0*/  UIMAD.WIDE.U32 UR10, UR14, 0x4, UR12 ;  /* 0x000000040e0a78a5 */ /* 0x000fe2000f8e000c */
[----:B------:R-:W-:Y:S01]  /*10b0*/  MOV R18, UR8 ;  /* 0x0000000800127c02 */ /* 0x000fe20008000f00 */
[----:B------:R-:W-:Y:S01]  /*10c0*/  IMAD.U32 R19, RZ, RZ, UR9 ;  /* 0x00000009ff137e24 */ /* 0x000fe2000f8e00ff */
[----:B------:R1:W5:Y:S01]  /*10d0*/  LDG.E R7, desc[UR16][R16.64] ;  /* 0x0000001010077981 */ /* 0x000362000c1e1900 */
[----:B------:R-:W-:Y:S02]  /*10e0*/  UIMAD.WIDE.U32 UR22, UR7, 0x4, UR12 ;  /* 0x00000004071678a5 */ /* 0x000fe4000f8e000c */
[----:B------:R-:W-:Y:S01]  /*10f0*/  UIADD3 UR8, UPT, UPT, UR7, UR19, URZ ;  /* 0x0000001307087290 */ /* 0x000fe2000fffe0ff */
[----:B------:R-:W-:Y:S01]  /*1100*/  MOV R22, UR10 ;  /* 0x0000000a00167c02 */ /* 0x000fe20008000f00 */
[----:B------:R1:W5:Y:S01]  /*1110*/  LDG.E R8, desc[UR16][R18.64] ;  /* 0x0000001012087981 */ /* 0x000362000c1e1900 */
[----:B------:R-:W-:Y:S01]  /*1120*/  MOV R23, UR11 ;  /* 0x0000000b00177c02 */ /* 0x000fe20008000f00 */
[----:B------:R-:W-:Y:S01]  /*1130*/  UIMAD.WIDE.U32 UR8, UR8, 0x4, UR12 ;  /* 0x00000004080878a5 */ /* 0x000fe2000f8e000c */
[----:B------:R-:W-:Y:S01]  /*1140*/  IMAD.U32 R24, RZ, RZ, UR22 ;  /* 0x00000016ff187e24 */ /* 0x000fe2000f8e00ff */
[----:B------:R-:W-:-:S02]  /*1150*/  MOV R25, UR23 ;  /* 0x0000001700197c02 */ /* 0x000fc40008000f00 */
[----:B------:R1:W5:Y:S02]  /*1160*/  LDG.E R9, desc[UR16][R22.64] ;  /* 0x0000001016097981 */ /* 0x000364000c1e1900 */
[----:B0-----:R-:W-:Y:S01]  /*1170*/  MOV R12, UR8 ;  /* 0x00000008000c7c02 */ /* 0x001fe20008000f00 */
[----:B------:R-:W-:Y:S01]  /*1180*/  IMAD.U32 R13, RZ, RZ, UR9 ;  /* 0x00000009ff0d7e24 */ /* 0x000fe2000f8e00ff */
[----:B------:R0:W5:Y:S04]  /*1190*/  LDG.E R10, desc[UR16][R24.64] ;  /* 0x00000010180a7981 */ /* 0x000168000c1e1900 */
[----:B------:R-:W5:Y:S01]  /*11a0*/  LDG.E R11, desc[UR16][R12.64] ;  /* 0x000000100c0b7981 */ /* 0x000f62000c1e1900 */
[----:B------:R-:W-:-:S04]  /*11b0*/  IADD3 R27, PT, PT, R3, UR5, RZ ;  /* 0x00000005031b7c10 */ /* 0x000fc8000fffe0ff */
[----:B------:R-:W-:-:S05]  /*11c0*/  LEA R27, R27, R2, 0x2 ;  /* 0x000000021b1b7211 */ /* 0x000fca00078e10ff */
[----:B------:R-:W2:Y:S04]  /*11d0*/  LDS R14, [R27] ;  /* 0x000000001b0e7984 */ /* 0x000ea80000000800 */
[----:B-1----:R-:W3:Y:S04]  /*11e0*/  LDS R17, [R27+0x4] ;  /* 0x000004001b117984 */ /* 0x002ee80000000800 */
[----:B------:R-:W4:Y:S04]  /*11f0*/  LDS R16, [R27+0x8] ;  /* 0x000008001b107984 */ /* 0x000f280000000800 */
[----:B------:R-:W5:Y:S04]  /*1200*/  LDS R19, [R27+0xc] ;  /* 0x00000c001b137984 */ /* 0x000f680000000800 */
[----:B------:R-:W1:Y:S04]  /*1210*/  LDS R18, [R27+0x10] ;  /* 0x000010001b127984 */ /* 0x000e680000000800 */
[----:B------:R-:W1:Y:S04]  /*1220*/  LDS R23, [R27+0x14] ;  /* 0x000014001b177984 */ /* 0x000e680000000800 */
[----:B------:R-:W1:Y:S04]  /*1230*/  LDS R20, [R27+0x18] ;  /* 0x000018001b147984 */ /* 0x000e680000000800 */
[----:B0-----:R-:W0:Y:S01]  /*1240*/  LDS R25, [R27+0x1c] ;  /* 0x00001c001b197984 */ /* 0x001e220000000800 */
[----:B------:R-:W-:Y:S01]  /*1250*/  UIADD3 UR5, UPT, UPT, UR5, 0x8, URZ ;  /* 0x0000000805057890 */ /* 0x000fe2000fffe0ff */
[----:B--2---:R-:W-:-:S04]  /*1260*/  FFMA R4, R14, R4, R21 ;  /* 0x000000040e047223 */ /* 0x004fc80000000015 */
[----:B---3--:R-:W-:-:S04]  /*1270*/  FFMA R5, R17, R5, R4 ;  /* 0x0000000511057223 */ /* 0x008fc80000000004 */
[----:B----4-:R-:W-:-:S04]  /*1280*/  FFMA R6, R16, R6, R5 ;  /* 0x0000000610067223 */ /* 0x010fc80000000005 */
[----:B-----5:R-:W-:-:S04]  /*1290*/  FFMA R7, R19, R7, R6 ;  /* 0x0000000713077223 */ /* 0x020fc80000000006 */
[----:B-1----:R-:W-:-:S04]  /*12a0*/  FFMA R8, R18, R8, R7 ;  /* 0x0000000812087223 */ /* 0x002fc80000000007 */
[----:B------:R-:W-:-:S04]  /*12b0*/  FFMA R9, R23, R9, R8 ;  /* 0x0000000917097223 */ /* 0x000fc80000000008 */
[----:B------:R-:W-:-:S04]  /*12c0*/  FFMA R10, R20, R10, R9 ;  /* 0x0000000a140a7223 */ /* 0x000fc80000000009 */
[----:B0-----:R-:W-:-:S07]  /*12d0*/  FFMA R21, R25, R11, R10 ;  /* 0x0000000b19157223 */ /* 0x001fce000000000a */
.L_x_81:
[----:B------:R-:W-:Y:S05]  /*12e0*/  BRA.U !UP1, `(.L_x_80) ;  /* 0x0000000509047547 */ /* 0x000fea000b800000 */
[----:B------:R-:W-:Y:S02]  /*12f0*/  UIADD3 UR7, UPT, UPT, UR15, -0x1, URZ ;  /* 0xffffffff0f077890 */ /* 0x000fe4000fffe0ff */
[----:B------:R-:W-:Y:S02]  /*1300*/  UISETP.NE.AND UP1, UPT, UR20, URZ, UPT ;  /* 0x000000ff1400728c */ /* 0x000fe4000bf25270 */
[----:B------:R-:W-:-:S09]  /*1310*/  UISETP.GE.U32.AND UP0, UPT, UR7, 0x3, UPT ;  /* 0x000000030700788c */ /* 0x000fd2000bf06070 */
[----:B------:R-:W-:Y:S05]  /*1320*/  BRA.U !UP0, `(.L_x_82) ;  /* 0x0000000108807547 */ /* 0x000fea000b800000 */
[----:B------:R-:W1:Y:S01]  /*1330*/  LDCU.64 UR8, c[0x0][0x390] ;  /* 0x00007200ff0877ac */ /* 0x000e620008000a00 */
[----:B------:R-:W-:-:S04]  /*1340*/  UIMAD UR10, UR5, UR19, UR4 ;  /* 0x00000013050a72a4 */ /* 0x000fc8000f8e0204 */
[----:B------:R-:W-:-:S04]  /*1350*/  UIADD3 UR12, UPT, UPT, UR10, UR19, URZ ;  /* 0x000000130a0c7290 */ /* 0x000fc8000fffe0ff */
[----:B------:R-:W-:Y:S02]  /*1360*/  UIADD3 UR7, UPT, UPT, UR12, UR19, URZ ;  /* 0x000000130c077290 */ /* 0x000fe4000fffe0ff */
[----:B-1----:R-:W-:Y:S02]  /*1370*/  UIMAD.WIDE.U32 UR10, UR10, 0x4, UR8 ;  /* 0x000000040a0a78a5 */ /* 0x002fe4000f8e0008 */
[----:B------:R-:W-:-:S04]  /*1380*/  UIMAD.WIDE.U32 UR12, UR12, 0x4, UR8 ;  /* 0x000000040c0c78a5 */ /* 0x000fc8000f8e0008 */
[----:B0-----:R-:W-:Y:S01]  /*1390*/  IMAD.U32 R4, RZ, RZ, UR10 ;  /* 0x0000000aff047e24 */ /* 0x001fe2000f8e00ff */
[----:B------:R-:W-:Y:S01]  /*13a0*/  MOV R5, UR11 ;  /* 0x0000000b00057c02 */ /* 0x000fe20008000f00 */
[----:B------:R-:W-:Y:S01]  /*13b0*/  UIMAD.WIDE.U32 UR10, UR7, 0x4, UR8 ;  /* 0x00000004070a78a5 */ /* 0x000fe2000f8e0008 */
[----:B------:R-:W-:Y:S01]  /*13c0*/  MOV R6, UR12 ;  /* 0x0000000c00067c02 */ /* 0x000fe20008000f00 */
[----:B------:R-:W-:Y:S01]  /*13d0*/  UIADD3 UR7, UPT, UPT, UR7, UR19, URZ ;  /* 0x0000001307077290 */ /* 0x000fe2000fffe0ff */
[----:B------:R-:W-:Y:S01]  /*13e0*/  IMAD.U32 R7, RZ, RZ, UR13 ;  /* 0x0000000dff077e24 */ /* 0x000fe2000f8e00ff */
[----:B------:R0:W2:Y:S02]  /*13f0*/  LDG.E R4, desc[UR16][R4.64] ;  /* 0x0000001004047981 */ /* 0x0000a4000c1e1900 */
[----:B------:R-:W-:Y:S01]  /*1400*/  UIMAD.WIDE.U32 UR8, UR7, 0x4, UR8 ;  /* 0x00000004070878a5 */ /* 0x000fe2000f8e0008 */
[----:B------:R-:W-:Y:S01]  /*1410*/  MOV R8, UR10 ;  /* 0x0000000a00087c02 */ /* 0x000fe20008000f00 */
[----:B------:R-:W3:Y:S01]  /*1420*/  LDG.E R6, desc[UR16][R6.64] ;  /* 0x0000001006067981 */ /* 0x000ee2000c1e1900 */
[----:B------:R-:W-:-:S03]  /*1430*/  MOV R9, UR11 ;  /* 0x0000000b00097c02 */ /* 0x000fc60008000f00 */
[----:B------:R-:W-:Y:S01]  /*1440*/  IMAD.U32 R10, RZ, RZ, UR8 ;  /* 0x00000008ff0a7e24 */ /* 0x000fe2000f8e00ff */
[----:B------:R-:W-:Y:S01]  /*1450*/  MOV R11, UR9 ;  /* 0x00000009000b7c02 */ /* 0x000fe20008000f00 */
[----:B------:R-:W4:Y:S04]  /*1460*/  LDG.E R8, desc[UR16][R8.64] ;  /* 0x0000001008087981 */ /* 0x000f28000c1e1900 */
[----:B------:R-:W5:Y:S01]  /*1470*/  LDG.E R10, desc[UR16][R10.64] ;  /* 0x000000100a0a7981 */ /* 0x000f62000c1e1900 */
[----:B------:R-:W-:-:S05]  /*1480*/  IADD3 R13, PT, PT, R3, UR5, RZ ;  /* 0x00000005030d7c10 */ /* 0x000fca000fffe0ff */
[----:B------:R-:W-:-:S05]  /*1490*/  IMAD R13, R13, 0x4, R2 ;  /* 0x000000040d0d7824 */ /* 0x000fca00078e0202 */
[----:B------:R-:W2:Y:S04]  /*14a0*/  LDS R12, [R13] ;  /* 0x000000000d0c7984 */ /* 0x000ea80000000800 */
[----:B------:R-:W3:Y:S04]  /*14b0*/  LDS R17, [R13+0x4] ;  /* 0x000004000d117984 */ /* 0x000ee80000000800 */
[----:B0-----:R-:W4:Y:S04]  /*14c0*/  LDS R5, [R13+0x8] ;  /* 0x000008000d057984 */ /* 0x001f280000000800 */
[----:B------:R-:W5:Y:S01]  /*14d0*/  LDS R19, [R13+0xc] ;  /* 0x00000c000d137984 */ /* 0x000f620000000800 */
[----:B------:R-:W-:Y:S01]  /*14e0*/  UIADD3 UR5, UPT, UPT, UR5, 0x4, URZ ;  /* 0x0000000405057890 */ /* 0x000fe2000fffe0ff */
[----:B--2---:R-:W-:-:S04]  /*14f0*/  FFMA R4, R12, R4, R21 ;  /* 0x000000040c047223 */ /* 0x004fc80000000015 */
[----:B---3--:R-:W-:-:S04]  /*1500*/  FFMA R4, R17, R6, R4 ;  /* 0x0000000611047223 */ /* 0x008fc80000000004 */
[----:B----4-:R-:W-:-:S04]  /*1510*/  FFMA R4, R5, R8, R4 ;  /* 0x0000000805047223 */ /* 0x010fc80000000004 */
[----:B-----5:R-:W-:-:S07]  /*1520*/  FFMA R21, R19, R10, R4 ;  /* 0x0000000a13157223 */ /* 0x020fce0000000004 */
.L_x_82:
[----:B------:R-:W-:Y:S05]  /*1530*/  BRA.U !UP1, `(.L_x_80) ;  /* 0x0000000109707547 */ /* 0x000fea000b800000 */
[----:B------:R-:W1:Y:S01]  /*1540*/  LDCU.64 UR8, c[0x0][0x390] ;  /* 0x00007200ff0877ac */ /* 0x000e620008000a00 */
[----:B------:R-:W-:-:S04]  /*1550*/  UIMAD UR7, UR5, UR19, UR4 ;  /* 0x00000013050772a4 */ /* 0x000fc8000f8e0204 */
[----:B-1----:R-:W-:-:S06]  /*1560*/  UIMAD.WIDE.U32 UR10, UR7, 0x4, UR8 ;  /* 0x00000004070a78a5 */ /* 0x002fcc000f8e0008 */
[----:B0-----:R-:W-:Y:S02]  /*1570*/  MOV R4, UR10 ;  /* 0x0000000a00047c02 */ /* 0x001fe40008000f00 */
[----:B------:R-:W-:-:S05]  /*1580*/  MOV R5, UR11 ;  /* 0x0000000b00057c02 */ /* 0x000fca0008000f00 */
[----:B------:R-:W2:Y:S01]  /*1590*/  LDG.E R4, desc[UR16][R4.64] ;  /* 0x0000001004047981 */ /* 0x000ea2000c1e1900 */
[----:B------:R-:W-:Y:S01]  /*15a0*/  VIADD R3, R3, UR5 ;  /* 0x0000000503037c36 */ /* 0x000fe20008000000 */
[----:B------:R-:W-:-:S04]  /*15b0*/  UISETP.NE.AND UP0, UPT, UR20, 0x1, UPT ;  /* 0x000000011400788c */ /* 0x000fc8000bf05270 */
[----:B------:R-:W-:-:S05]  /*15c0*/  LEA R7, R3, R2, 0x2 ;  /* 0x0000000203077211 */ /* 0x000fca00078e10ff */
[----:B------:R-:W2:Y:S02]  /*15d0*/  LDS R2, [R7] ;  /* 0x0000000007027984 */ /* 0x000ea40000000800 */
[----:B--2---:R-:W-:Y:S01]  /*15e0*/  FFMA R21, R2, R4, R21 ;  /* 0x0000000402157223 */ /* 0x004fe20000000015 */
[----:B------:R-:W-:Y:S06]  /*15f0*/  BRA.U !UP0, `(.L_x_80) ;  /* 0x0000000108407547 */ /* 0x000fec000b800000 */
[----:B------:R-:W-:Y:S01]  /*1600*/  UISETP.NE.AND UP0, UPT, UR20, 0x2, UPT ;  /* 0x000000021400788c */ /* 0x000fe2000bf05270 */
[----:B------:R-:W0:Y:S01]  /*1610*/  LDS R6, [R7+0x4] ;  /* 0x0000040007067984 */ /* 0x000e220000000800 */
[----:B------:R-:W-:-:S04]  /*1620*/  UIADD3 UR5, UPT, UPT, UR7, UR19, URZ ;  /* 0x0000001307057290 */ /* 0x000fc8000fffe0ff */
[----:B------:R-:W-:Y:S01]  /*1630*/  UIMAD.WIDE.U32 UR10, UR5, 0x4, UR8 ;  /* 0x00000004050a78a5 */ /* 0x000fe2000f8e0008 */
[----:B------:R-:W-:-:S04]  /*1640*/  PLOP3.LUT P0, PT, PT, PT, UP0, 0x80, 0x8 ;  /* 0x000000000008781c */ /* 0x000fc80003f0f008 */
[----:B------:R-:W-:Y:S01]  /*1650*/  @UP0 UIADD3 UR5, UPT, UPT, UR5, UR19, URZ ;  /* 0x0000001305050290 */ /* 0x000fe2000fffe0ff */
[----:B------:R-:W-:Y:S01]  /*1660*/  MOV R2, UR10 ;  /* 0x0000000a00027c02 */ /* 0x000fe20008000f00 */
[----:B------:R-:W-:Y:S02]  /*1670*/  IMAD.U32 R3, RZ, RZ, UR11 ;  /* 0x0000000bff037e24 */ /* 0x000fe4000f8e00ff */
[----:B------:R-:W-:-:S03]  /*1680*/  @UP0 UIMAD.WIDE.U32 UR8, UR5, 0x4, UR8 ;  /* 0x00000004050808a5 */ /* 0x000fc6000f8e0008 */
[----:B------:R-:W0:Y:S03]  /*1690*/  LDG.E R2, desc[UR16][R2.64] ;  /* 0x0000001002027981 */ /* 0x000e26000c1e1900 */
[----:B------:R-:W-:Y:S01]  /*16a0*/  MOV R4, UR8 ;  /* 0x0000000800047c02 */ /* 0x000fe20008000f00 */
[----:B------:R-:W1:Y:S01]  /*16b0*/  @P0 LDS R8, [R7+0x8] ;  /* 0x0000080007080984 */ /* 0x000e620000000800 */
[----:B------:R-:W-:-:S05]  /*16c0*/  MOV R5, UR9 ;  /* 0x0000000900057c02 */ /* 0x000fca0008000f00 */
[----:B------:R-:W1:Y:S01]  /*16d0*/  @P0 LDG.E R4, desc[UR16][R4.64] ;  /* 0x0000001004040981 */ /* 0x000e62000c1e1900 */
[----:B0-----:R-:W-:-:S04]  /*16e0*/  FFMA R21, R6, R2, R21 ;  /* 0x0000000206157223 */ /* 0x001fc80000000015 */
[----:B-1----:R-:W-:-:S07]  /*16f0*/  @P0 FFMA R21, R8, R4, R21 ;  /* 0x0000000408150223 */ /* 0x002fce0000000015 */
.L_x_80:
[----:B------:R-:W-:-:S04]  /*1700*/  UIADD3 UR4, UPT, UPT, UR4, 0x1, URZ ;  /* 0x0000000104047890 */ /* 0x000fc8000fffe0ff */
[----:B------:R-:W-:-:S09]  /*1710*/  UISETP.NE.AND UP0, UPT, UR4, UR19, UPT ;  /* 0x000000130400728c */ /* 0x000fd2000bf05270 */
[----:B------:R-:W-:Y:S05]  /*1720*/  BRA.U UP0, `(.L_x_83) ;  /* 0xffffffed00687547 */ /* 0x000fea000b83ffff */
.L_x_77:
[----:B------:R-:W1:Y:S01]  /*1730*/  LDC.64 R2, c[0x0][0x388] ;  /* 0x0000e200ff027b82 */ /* 0x000e620000000a00 */
[----:B------:R-:W2:Y:S02]  /*1740*/  LDCU UR4, c[0x0][0x3a4] ;  /* 0x00007480ff0477ac */ /* 0x000ea40008000800 */
[----:B--2---:R-:W-:-:S04]  /*1750*/  IMAD R15, R0, UR4, R15 ;  /* 0x00000004000f7c24 */ /* 0x004fc8000f8e020f */
[----:B-1----:R-:W-:-:S05]  /*1760*/  IMAD.WIDE R2, R15, 0x4, R2 ;  /* 0x000000040f027825 */ /* 0x002fca00078e0202 */
[----:B------:R-:W-:Y:S01]  /*1770*/  STG.E desc[UR16][R2.64], R21 ;  /* 0x0000001502007986 */ /* 0x000fe2000c101910 */
[----:B------:R-:W-:Y:S05]  /*1780*/  EXIT ;  /* 0x000000000000794d */ /* 0x000fea0003800000 */
.L_x_84:
        /* <DEDUP_REMOVED lines=15> */
.L_x_102:


//--------------------- .nv.shared._Z23convolution3d_1d_launchPfS_S_iiiiiiii --------------------------
	.section	.nv.shared._Z23convolution3d_1d_launchPfS_S_iiiiiiii,"aw",@nobits
	.sectionflags	@""
	.align	16
	.zero		1024


//--------------------- .nv.shared.reserved.0     --------------------------
	.section	.nv.shared.reserved.0,"aw",@nobits
	.weak		__nv_reservedSMEM_offset_0_alias
	.size		__nv_reservedSMEM_offset_0_alias, 0, 64
	.other		__nv_reservedSMEM_offset_0_alias,@"STO_CUDA_RESERVED_SHARED STV_DEFAULT"
__nv_reservedSMEM_offset_0_alias:
	.zero		0
	.zero		64


//--------------------- .nv.shared._Z16transpose_kernelPfS_ii --------------------------
	.section	.nv.shared._Z16transpose_kernelPfS_ii,"aw",@nobits
	.sectionflags	@""
	.align	16
	.zero		1024


//--------------------- .nv.shared._Z23tensor_elementwise_multPfS_S_i --------------------------
	.section	.nv.shared._Z23tensor_elementwise_multPfS_S_i,"aw",@nobits
	.sectionflags	@""
	.align	16
	.zero		1024


//--------------------- .nv.shared._Z10sgd_updatePfS_fi --------------------------
	.section	.nv.shared._Z10sgd_updatePfS_fi,"aw",@nobits
	.sectionflags	@""
	.align	16
	.zero		1024


//--------------------- .nv.shared._Z17max_pool_backwardPfPiS_i --------------------------
	.section	.nv.shared._Z17max_pool_backwardPfPiS_i,"aw",@nobits
	.sectionflags	@""
	.align	16
	.zero		1024


//--------------------- .nv.shared._Z13relu_backwardPfS_S_i --------------------------
	.section	.nv.shared._Z13relu_backwardPfS_S_i,"aw",@nobits
	.sectionflags	@""
	.align	16
	.zero		1024


//--------------------- .nv.shared._Z13outer_productPfS_S_ii --------------------------
	.section	.nv.shared._Z13outer_productPfS_S_ii,"aw",@nobits
	.sectionflags	@""
	.align	16
	.zero		1024


//--------------------- .nv.shared._Z30softmax_cross_entropy_backwardPfS_S_i --------------------------
	.section	.nv.shared._Z30softmax_cross_entropy_backwardPfS_S_i,"aw",@nobits
	.sectionflags	@""
	.align	16
	.zero		1024


//--------------------- .nv.shared._Z14softmax_kernelPKfPfi --------------------------
	.section	.nv.shared._Z14softmax_kernelPKfPfi,"aw",@nobits
	.sectionflags	@""
	.align	16
.nv.shared._Z14softmax_kernelPKfPfi:
	.zero		1168


//--------------------- .nv.shared._Z7mat_addPfS_S_iibf --------------------------
	.section	.nv.shared._Z7mat_addPfS_S_iibf,"aw",@nobits
	.sectionflags	@""
	.align	16
	.zero		1024


//--------------------- .nv.shared._Z7vec_addPfS_bi --------------------------
	.section	.nv.shared._Z7vec_addPfS_bi,"aw",@nobits
	.sectionflags	@""
	.align	16
	.zero		1024


//--------------------- .nv.shared._Z5sgemmPfS_S_iiiiii --------------------------
	.section	.nv.shared._Z5sgemmPfS_S_iiiiii,"aw",@nobits
	.sectionflags	@""
	.align	16
.nv.shared._Z5sgemmPfS_S_iiiiii:
	.zero		3072


//--------------------- .nv.shared._Z11relu_kernelPfi --------------------------
	.section	.nv.shared._Z11relu_kernelPfi,"aw",@nobits
	.sectionflags	@""
	.align	16
	.zero		1024


//--------------------- .nv.shared._Z11relu_kernelPfiii --------------------------
	.section	.nv.shared._Z11relu_kernelPfiii,"aw",@nobits
	.sectionflags	@""
	.align	16
	.zero		1024


//--------------------- .nv.shared._Z10max_pool2dPfS_iiiii --------------------------
	.section	.nv.shared._Z10max_pool2dPfS_iiiii,"aw",@nobits
	.sectionflags	@""
	.align	16
	.zero		1024


//--------------------- .nv.shared._Z13convolution3dPfS_S_iiiiiiii --------------------------
	.section	.nv.shared._Z13convolution3dPfS_S_iiiiiiii,"aw",@nobits
	.sectionflags	@""
	.align	16
	.zero		1024


//--------------------- .nv.shared._Z11convolutionPfS_S_iiiiiiii --------------------------
	.section	.nv.shared._Z11convolutionPfS_S_iiiiiiii,"aw",@nobits
	.sectionflags	@""
	.align	16
.nv.shared._Z11convolutionPfS_S_iiiiiiii:
	.zero		2048


//--------------------- .nv.constant0._Z23convolution3d_1d_launchPfS_S_iiiiiiii --------------------------
	.section	.nv.constant0._Z23convolution3d_1d_launchPfS_S_iiiiiiii,"a",@progbits
	.sectionflags	@""
	.align	4
.nv.constant0._Z23convolution3d_1d_launchPfS_S_iiiiiiii:
	.zero		952


//--------------------- .nv.constant0._Z16transpose_kernelPfS_ii --------------------------
	.section	.nv.constant0._Z16transpose_kernelPfS_ii,"a",@progbits
	.sectionflags	@""
	.align	4
.nv.constant0._Z16transpose_kernelPfS_ii:
	.zero		920


//--------------------- .nv.constant0._Z23tensor_elementwise_multPfS_S_i --------------------------
	.section	.nv.constant0._Z23tensor_elementwise_multPfS_S_i,"a",@progbits
	.sectionflags	@""
	.align	4
.nv.constant0._Z23tensor_elementwise_multPfS_S_i:
	.zero		924


//--------------------- .nv.constant0._Z10sgd_updatePfS_fi --------------------------
	.section	.nv.constant0._Z10sgd_updatePfS_fi,"a",@progbits
	.sectionflags	@""
	.align	4
.nv.constant0._Z10sgd_updatePfS_fi:
	.zero		920


//--------------------- .nv.constant0._Z17max_pool_backwardPfPiS_i --------------------------
	.section	.nv.constant0._Z17max_pool_backwardPfPiS_i,"a",@progbits
	.sectionflags	@""
	.align	4
.nv.constant0._Z17max_pool_backwardPfPiS_i:
	.zero		924


//--------------------- .nv.constant0._Z13relu_backwardPfS_S_i --------------------------
	.section	.nv.constant0._Z13relu_backwardPfS_S_i,"a",@progbits
	.sectionflags	@""
	.align	4
.nv.constant0._Z13relu_backwardPfS_S_i:
	.zero		924


//--------------------- .nv.constant0._Z13outer_productPfS_S_ii --------------------------
	.section	.nv.constant0._Z13outer_productPfS_S_ii,"a",@progbits
	.sectionflags	@""
	.align	4
.nv.constant0._Z13outer_productPfS_S_ii:
	.zero		928


//--------------------- .nv.constant0._Z30softmax_cross_entropy_backwardPfS_S_i --------------------------
	.section	.nv.constant0._Z30softmax_cross_entropy_backwardPfS_S_i,"a",@progbits
	.sectionflags	@""
	.align	4
.nv.constant0._Z30softmax_cross_entropy_backwardPfS_S_i:
	.zero		924


//--------------------- .nv.constant0._Z14softmax_kernelPKfPfi --------------------------
	.section	.nv.constant0._Z14softmax_kernelPKfPfi,"a",@progbits
	.sectionflags	@""
	.align	4
.nv.constant0._Z14softmax_kernelPKfPfi:
	.zero		916


//--------------------- .nv.constant0._Z7mat_addPfS_S_iibf --------------------------
	.section	.nv.constant0._Z7mat_addPfS_S_iibf,"a",@progbits
	.sectionflags	@""
	.align	4
.nv.constant0._Z7mat_addPfS_S_iibf:
	.zero		936


//--------------------- .nv.constant0._Z7vec_addPfS_bi --------------------------
	.section	.nv.constant0._Z7vec_addPfS_bi,"a",@progbits
	.sectionflags	@""
	.align	4
.nv.constant0._Z7vec_addPfS_bi:
	.zero		920


//--------------------- .nv.constant0._Z5sgemmPfS_S_iiiiii --------------------------
	.section	.nv.constant0._Z5sgemmPfS_S_iiiiii,"a",@progbits
	.sectionflags	@""
	.align	4
.nv.constant0._Z5sgemmPfS_S_iiiiii:
	.zero		944


//--------------------- .nv.constant0._Z11relu_kernelPfi --------------------------
	.section	.nv.constant0._Z11relu_kernelPfi,"a",@progbits
	.sectionflags	@""
	.align	4
.nv.constant0._Z11relu_kernelPfi:
	.zero		908


//--------------------- .nv.constant0._Z11relu_kernelPfiii --------------------------
	.section	.nv.constant0._Z11relu_kernelPfiii,"a",@progbits
	.sectionflags	@""
	.align	4
.nv.constant0._Z11relu_kernelPfiii:
	.zero		916


//--------------------- .nv.constant0._Z10max_pool2dPfS_iiiii --------------------------
	.section	.nv.constant0._Z10max_pool2dPfS_iiiii,"a",@progbits
	.sectionflags	@""
	.align	4
.nv.constant0._Z10max_pool2dPfS_iiiii:
	.zero		932


//--------------------- .nv.constant0._Z13convolution3dPfS_S_iiiiiiii --------------------------
	.section	.nv.constant0._Z13convolution3dPfS_S_iiiiiiii,"a",@progbits
	.sectionflags	@""
	.align	4
.nv.constant0._Z13convolution3dPfS_S_iiiiiiii:
	.zero		952


//--------------------- .nv.constant0._Z11convolutionPfS_S_iiiiiiii --------------------------
	.section	.nv.constant0._Z11convolutionPfS_S_iiiiiiii,"a",@progbits
	.sectionflags	@""
	.align	4
.nv.constant0._Z11convolutionPfS_S_iiiiiiii:
	.zero		952


//--------------------- SYMBOLS --------------------------

	.type		.nv.reservedSmem.offset0,@object
	.size		.nv.reservedSmem.offset0,0x4
	.type		.nv.reservedSmem.cap,@object
	.size		.nv.reservedSmem.cap,0x4
